	.target	sm_90a

	.elftype	@"ET_EXEC"


//--------------------- .note.nv.tkinfo           --------------------------
	.section	.note.nv.tkinfo,"",@"SHT_NOTE"
	.sectionflags	@"SHF_NOTE_NV_TKINFO"
	.tkinfo
        /*0018*/ 	.word	0x00000002
        /*0030*/ 	.string	""
        /*0030*/ 	.string	"ptxas"
        /*0030*/ 	.string	"Cuda compilation tools, release 13.0, V13.0.88"
        /*0030*/ 	.string	"Build cuda_13.0.r13.0/compiler.36424714_0"
        /*0030*/ 	.string	"-arch sm_90a -m 64 "



//--------------------- .note.nv.cuinfo           --------------------------
	.section	.note.nv.cuinfo,"",@"SHT_NOTE"
	.sectionflags	@"SHF_NOTE_NV_CUINFO"
        /*0018*/ 	.short	0x0002
        /*001a*/ 	.short	0x005a
        /*001c*/ 	.short	0x0082
	.zero		2


//--------------------- .nv.info                  --------------------------
	.section	.nv.info,"",@"SHT_CUDA_INFO"
	.align	4


	//----- nvinfo : EIATTR_REGCOUNT
	.align		4
        /*0000*/ 	.byte	0x04, 0x2f
        /*0002*/ 	.short	(.L_12 - .L_11)
	.align		4
.L_11:
        /*0004*/ 	.word	index@(_ZN7cutlass13device_kernelINS_4gemm6kernel13GemmUniversalIN4cute5tupleIJiiiiEEENS1_10collective13CollectiveMmaINS1_37MainloopSm90TmaGmmaWarpSpecializedFP8ILi17ENS5_IJNS4_1CILi1EEESB_SB_EEENS1_35KernelTmaWarpSpecializedCooperativeEEENS5_IJNSA_ILi256EEENSA_ILi160EEENSA_ILi32EEEEEENS_12float_e4m3_tENS5_IJlSB_lEEESJ_SK_NS4_8TiledMMAINS4_8MMA_AtomIJNS4_4SM904GMMA30MMA_64x32x32_F32E4M3E4M3_SS_TNILNSO_7ScaleInE1ELSQ_1EEEEEENS4_6LayoutINS5_IJNSA_ILi2EEESB_SB_EEENS5_IJSB_NSA_ILi0EEESW_EEEEENS5_IJNS4_10UnderscoreESZ_SZ_EEEEENS4_13SM90_TMA_LOADENS4_14ComposedLayoutINS4_7SwizzleILi1ELi4ELi3EEENS4_18smem_ptr_flag_bitsILi8EEENST_INS5_IJNSA_ILi8EEESH_EEENS5_IJSH_SB_EEEEEEEvNS4_8identityES12_S1C_vS1D_EENS_8epilogue10collective6detail29Sm90TmaWarpSpecializedAdapterINS1G_15DefaultEpilogueISJ_SK_SK_NS1F_6thread17LinearCombinationISJ_Li1EffLNS1K_9ScaleType4KindE0ELNS_15FloatRoundStyleE2ESJ_EENS1_15EpilogueDefaultEEEEEvvEEEEvNT_6ParamsE)
        /*0008*/ 	.word	0x000000a8


	//----- nvinfo : EIATTR_FRAME_SIZE
	.align		4
.L_12:
        /*000c*/ 	.byte	0x04, 0x11
        /*000e*/ 	.short	(.L_14 - .L_13)
	.align		4
.L_13:
        /*0010*/ 	.word	index@(_ZN7cutlass13device_kernelINS_4gemm6kernel13GemmUniversalIN4cute5tupleIJiiiiEEENS1_10collective13CollectiveMmaINS1_37MainloopSm90TmaGmmaWarpSpecializedFP8ILi17ENS5_IJNS4_1CILi1EEESB_SB_EEENS1_35KernelTmaWarpSpecializedCooperativeEEENS5_IJNSA_ILi256EEENSA_ILi160EEENSA_ILi32EEEEEENS_12float_e4m3_tENS5_IJlSB_lEEESJ_SK_NS4_8TiledMMAINS4_8MMA_AtomIJNS4_4SM904GMMA30MMA_64x32x32_F32E4M3E4M3_SS_TNILNSO_7ScaleInE1ELSQ_1EEEEEENS4_6LayoutINS5_IJNSA_ILi2EEESB_SB_EEENS5_IJSB_NSA_ILi0EEESW_EEEEENS5_IJNS4_10UnderscoreESZ_SZ_EEEEENS4_13SM90_TMA_LOADENS4_14ComposedLayoutINS4_7SwizzleILi1ELi4ELi3EEENS4_18smem_ptr_flag_bitsILi8EEENST_INS5_IJNSA_ILi8EEESH_EEENS5_IJSH_SB_EEEEEEEvNS4_8identityES12_S1C_vS1D_EENS_8epilogue10collective6detail29Sm90TmaWarpSpecializedAdapterINS1G_15DefaultEpilogueISJ_SK_SK_NS1F_6thread17LinearCombinationISJ_Li1EffLNS1K_9ScaleType4KindE0ELNS_15FloatRoundStyleE2ESJ_EENS1_15EpilogueDefaultEEEEEvvEEEEvNT_6ParamsE)
        /*0014*/ 	.word	0x00000200


	//----- nvinfo : EIATTR_MIN_STACK_SIZE
	.align		4
.L_14:
        /*0018*/ 	.byte	0x04, 0x12
        /*001a*/ 	.short	(.L_16 - .L_15)
	.align		4
.L_15:
        /*001c*/ 	.word	index@(_ZN7cutlass13device_kernelINS_4gemm6kernel13GemmUniversalIN4cute5tupleIJiiiiEEENS1_10collective13CollectiveMmaINS1_37MainloopSm90TmaGmmaWarpSpecializedFP8ILi17ENS5_IJNS4_1CILi1EEESB_SB_EEENS1_35KernelTmaWarpSpecializedCooperativeEEENS5_IJNSA_ILi256EEENSA_ILi160EEENSA_ILi32EEEEEENS_12float_e4m3_tENS5_IJlSB_lEEESJ_SK_NS4_8TiledMMAINS4_8MMA_AtomIJNS4_4SM904GMMA30MMA_64x32x32_F32E4M3E4M3_SS_TNILNSO_7ScaleInE1ELSQ_1EEEEEENS4_6LayoutINS5_IJNSA_ILi2EEESB_SB_EEENS5_IJSB_NSA_ILi0EEESW_EEEEENS5_IJNS4_10UnderscoreESZ_SZ_EEEEENS4_13SM90_TMA_LOADENS4_14ComposedLayoutINS4_7SwizzleILi1ELi4ELi3EEENS4_18smem_ptr_flag_bitsILi8EEENST_INS5_IJNSA_ILi8EEESH_EEENS5_IJSH_SB_EEEEEEEvNS4_8identityES12_S1C_vS1D_EENS_8epilogue10collective6detail29Sm90TmaWarpSpecializedAdapterINS1G_15DefaultEpilogueISJ_SK_SK_NS1F_6thread17LinearCombinationISJ_Li1EffLNS1K_9ScaleType4KindE0ELNS_15FloatRoundStyleE2ESJ_EENS1_15EpilogueDefaultEEEEEvvEEEEvNT_6ParamsE)
        /*0020*/ 	.word	0x00000200
.L_16:


//--------------------- .nv.compat                --------------------------
	.section	.nv.compat,"",@"SHT_CUDA_COMPAT_INFO"
	.align	4
        /*0000*/ 	.byte	0x02, 0x09, 0x01, 0x00, 0x02, 0x02, 0x04, 0x00, 0x02, 0x05, 0x05, 0x00, 0x03, 0x07, 0x01, 0x01
        /*0010*/ 	.byte	0x02, 0x03, 0x01, 0x00, 0x02, 0x06, 0x01, 0x00, 0x04, 0x0b, 0x08, 0x00, 0x00, 0x00, 0x00, 0x00
        /*0020*/ 	.byte	0x00, 0x00, 0x00, 0x00


//--------------------- .nv.info._ZN7cutlass13device_kernelINS_4gemm6kernel13GemmUniversalIN4cute5tupleIJiiiiEEENS1_10collective13CollectiveMmaINS1_37MainloopSm90TmaGmmaWarpSpecializedFP8ILi17ENS5_IJNS4_1CILi1EEESB_SB_EEENS1_35KernelTmaWarpSpecializedCooperativeEEENS5_IJNSA_ILi256EEENSA_ILi160EEENSA_ILi32EEEEEENS_12float_e4m3_tENS5_IJlSB_lEEESJ_SK_NS4_8TiledMMAINS4_8MMA_AtomIJNS4_4SM904GMMA30MMA_64x32x32_F32E4M3E4M3_SS_TNILNSO_7ScaleInE1ELSQ_1EEEEEENS4_6LayoutINS5_IJNSA_ILi2EEESB_SB_EEENS5_IJSB_NSA_ILi0EEESW_EEEEENS5_IJNS4_10UnderscoreESZ_SZ_EEEEENS4_13SM90_TMA_LOADENS4_14ComposedLayoutINS4_7SwizzleILi1ELi4ELi3EEENS4_18smem_ptr_flag_bitsILi8EEENST_INS5_IJNSA_ILi8EEESH_EEENS5_IJSH_SB_EEEEEEEvNS4_8identityES12_S1C_vS1D_EENS_8epilogue10collective6detail29Sm90TmaWarpSpecializedAdapterINS1G_15DefaultEpilogueISJ_SK_SK_NS1F_6thread17LinearCombinationISJ_Li1EffLNS1K_9ScaleType4KindE0ELNS_15FloatRoundStyleE2ESJ_EENS1_15EpilogueDefaultEEEEEvvEEEEvNT_6ParamsE --------------------------
	.section	.nv.info._ZN7cutlass13device_kernelINS_4gemm6kernel13GemmUniversalIN4cute5tupleIJiiiiEEENS1_10collective13CollectiveMmaINS1_37MainloopSm90TmaGmmaWarpSpecializedFP8ILi17ENS5_IJNS4_1CILi1EEESB_SB_EEENS1_35KernelTmaWarpSpecializedCooperativeEEENS5_IJNSA_ILi256EEENSA_ILi160EEENSA_ILi32EEEEEENS_12float_e4m3_tENS5_IJlSB_lEEESJ_SK_NS4_8TiledMMAINS4_8MMA_AtomIJNS4_4SM904GMMA30MMA_64x32x32_F32E4M3E4M3_SS_TNILNSO_7ScaleInE1ELSQ_1EEEEEENS4_6LayoutINS5_IJNSA_ILi2EEESB_SB_EEENS5_IJSB_NSA_ILi0EEESW_EEEEENS5_IJNS4_10UnderscoreESZ_SZ_EEEEENS4_13SM90_TMA_LOADENS4_14ComposedLayoutINS4_7SwizzleILi1ELi4ELi3EEENS4_18smem_ptr_flag_bitsILi8EEENST_INS5_IJNSA_ILi8EEESH_EEENS5_IJSH_SB_EEEEEEEvNS4_8identityES12_S1C_vS1D_EENS_8epilogue10collective6detail29Sm90TmaWarpSpecializedAdapterINS1G_15DefaultEpilogueISJ_SK_SK_NS1F_6thread17LinearCombinationISJ_Li1EffLNS1K_9ScaleType4KindE0ELNS_15FloatRoundStyleE2ESJ_EENS1_15EpilogueDefaultEEEEEvvEEEEvNT_6ParamsE,"",@"SHT_CUDA_INFO"
	.sectionflags	@""
	.align	4


	//----- nvinfo : EIATTR_CUDA_API_VERSION
	.align		4
        /*0000*/ 	.byte	0x04, 0x37
        /*0002*/ 	.short	(.L_18 - .L_17)
.L_17:
        /*0004*/ 	.word	0x00000082


	//----- nvinfo : EIATTR_KPARAM_INFO
	.align		4
.L_18:
        /*0008*/ 	.byte	0x04, 0x17
        /*000a*/ 	.short	(.L_20 - .L_19)
.L_19:
        /*000c*/ 	.word	0x00000000
        /*0010*/ 	.short	0x0000
        /*0012*/ 	.short	0x0070
        /*0014*/ 	.byte	0x00, 0xf0, 0x01, 0x10


	//----- nvinfo : EIATTR_SPARSE_MMA_MASK
	.align		4
.L_20:
        /*0018*/ 	.byte	0x03, 0x50
        /*001a*/ 	.short	0x0000


	//----- nvinfo : EIATTR_MAXREG_COUNT
	.align		4
        /*001c*/ 	.byte	0x03, 0x1b
        /*001e*/ 	.short	0x00a8


	//----- nvinfo : EIATTR_NUM_BARRIERS
	.align		4
        /*0020*/ 	.byte	0x02, 0x4c
        /*0022*/ 	.byte	0x01
	.zero		1


	//----- nvinfo : EIATTR_ANNOTATIONS
	.align		4
        /*0024*/ 	.byte	0x04, 0x55
        /*0026*/ 	.short	(.L_22 - .L_21)


	//   ....[0]....
.L_21:
        /*0028*/ 	.word	0x00000001
        /*002c*/ 	.byte	0x60, 0x07, 0x00, 0x00, 0x01, 0x00, 0x00, 0x00, 0x80, 0x07, 0x00, 0x00, 0x01, 0x00, 0x00, 0x00
        /* <DEDUP_REMOVED lines=482> */
        /*1e5c*/ 	.byte	0x00, 0x5a, 0x01, 0x00


	//----- nvinfo : EIATTR_MERCURY_ISA_VERSION
	.align		4
.L_22:
        /*1e60*/ 	.byte	0x03, 0x5f
        /*1e62*/ 	.short	0x0101


	//----- nvinfo : EIATTR_INT_WARP_WIDE_INSTR_OFFSETS
	.align		4
        /*1e64*/ 	.byte	0x04, 0x31
        /*1e66*/ 	.short	(.L_24 - .L_23)


	//   ....[0]....
.L_23:
        /*1e68*/ 	.word	0x00000650


	//   ....[1]....
        /*1e6c*/ 	.word	0x00000670


	//   ....[2]....
        /*1e70*/ 	.word	0x00000770


	//----- nvinfo : EIATTR_COOP_GROUP_MASK_REGIDS
	.align		4
.L_24:
        /*1e74*/ 	.byte	0x04, 0x29
        /*1e76*/ 	.short	(.L_26 - .L_25)


	//   ....[0]....
.L_25:
        /*1e78*/ 	.word	0xffffffff


	//   ....[1]....
        /*1e7c*/ 	.word	0xffffffff


	//   ....[2]....
        /*1e80*/ 	.word	0xffffffff


	//   ....[3]....
        /*1e84*/ 	.word	0xffffffff


	//   ....[4]....
        /*1e88*/ 	.word	0xffffffff


	//----- nvinfo : EIATTR_COOP_GROUP_INSTR_OFFSETS
	.align		4
.L_26:
        /*1e8c*/ 	.byte	0x04, 0x28
        /*1e8e*/ 	.short	(.L_28 - .L_27)


	//   ....[0]....
.L_27:
        /*1e90*/ 	.word	0x00000070


	//   ....[1]....
        /*1e94*/ 	.word	0x00000080


	//   ....[2]....
        /*1e98*/ 	.word	0x000001a0


	//   ....[3]....
        /*1e9c*/ 	.word	0x00000590


	//   ....[4]....
        /*1ea0*/ 	.word	0x00001ce0


	//----- nvinfo : EIATTR_REG_RECONFIG
	.align		4
.L_28:
        /*1ea4*/ 	.byte	0x01, 0x54
	.zero		2


	//----- nvinfo : EIATTR_MBARRIER_INSTR_OFFSETS
	.align		4
        /*1ea8*/ 	.byte	0x04, 0x39
        /*1eaa*/ 	.short	(.L_30 - .L_29)


	//   ....[0]....
.L_29:
        /*1eac*/ 	.word	0x00000340
        /*1eb0*/ 	.word	0x000000ff
        /*1eb4*/ 	.word	0x00000000
        /*1eb8*/ 	.short	0x0100
        /*1eba*/ 	.byte	0x0a
	.zero		1


	//   ....[1]....
        /*1ebc*/ 	.word	0x00000350
        /*1ec0*/ 	.word	0x000000ff
        /*1ec4*/ 	.word	0x00000088
        /*1ec8*/ 	.short	0x0100
        /*1eca*/ 	.byte	0x0a
	.zero		1


	//   ....[2]....
        /*1ecc*/ 	.word	0x00000360
        /*1ed0*/ 	.word	0x000000ff
        /*1ed4*/ 	.word	0x00000008
        /*1ed8*/ 	.short	0x0100
        /*1eda*/ 	.byte	0x0a
	.zero		1


	//   ....[3]....
        /*1edc*/ 	.word	0x00000370
        /*1ee0*/ 	.word	0x000000ff
        /*1ee4*/ 	.word	0x00000090
        /*1ee8*/ 	.short	0x0100
        /*1eea*/ 	.byte	0x0a
	.zero		1


	//   ....[4]....
        /*1eec*/ 	.word	0x00000380
        /*1ef0*/ 	.word	0x000000ff
        /*1ef4*/ 	.word	0x00000010
        /*1ef8*/ 	.short	0x0100
        /*1efa*/ 	.byte	0x0a
	.zero		1


	//   ....[5]....
        /*1efc*/ 	.word	0x00000390
        /*1f00*/ 	.word	0x000000ff
        /*1f04*/ 	.word	0x00000098
        /*1f08*/ 	.short	0x0100
        /*1f0a*/ 	.byte	0x0a
	.zero		1


	//   ....[6]....
        /*1f0c*/ 	.word	0x000003a0
        /*1f10*/ 	.word	0x000000ff
        /*1f14*/ 	.word	0x00000018
        /*1f18*/ 	.short	0x0100
        /*1f1a*/ 	.byte	0x0a
	.zero		1


	//   ....[7]....
        /*1f1c*/ 	.word	0x000003b0
        /*1f20*/ 	.word	0x000000ff
        /*1f24*/ 	.word	0x000000a0
        /*1f28*/ 	.short	0x0100
        /*1f2a*/ 	.byte	0x0a
	.zero		1


	//   ....[8]....
        /*1f2c*/ 	.word	0x000003c0
        /*1f30*/ 	.word	0x000000ff
        /*1f34*/ 	.word	0x00000020
        /*1f38*/ 	.short	0x0100
        /*1f3a*/ 	.byte	0x0a
	.zero		1


	//   ....[9]....
        /*1f3c*/ 	.word	0x000003d0
        /*1f40*/ 	.word	0x000000ff
        /*1f44*/ 	.word	0x000000a8
        /*1f48*/ 	.short	0x0100
        /*1f4a*/ 	.byte	0x0a
	.zero		1


	//   ....[10]....
        /*1f4c*/ 	.word	0x000003e0
        /*1f50*/ 	.word	0x000000ff
        /*1f54*/ 	.word	0x00000028
        /*1f58*/ 	.short	0x0100
        /*1f5a*/ 	.byte	0x0a
	.zero		1


	//   ....[11]....
        /*1f5c*/ 	.word	0x000003f0
        /*1f60*/ 	.word	0x000000ff
        /*1f64*/ 	.word	0x000000b0
        /*1f68*/ 	.short	0x0100
        /*1f6a*/ 	.byte	0x0a
	.zero		1


	//   ....[12]....
        /*1f6c*/ 	.word	0x00000400
        /*1f70*/ 	.word	0x000000ff
        /*1f74*/ 	.word	0x00000030
        /*1f78*/ 	.short	0x0100
        /*1f7a*/ 	.byte	0x0a
	.zero		1


	//   ....[13]....
        /*1f7c*/ 	.word	0x00000410
        /*1f80*/ 	.word	0x000000ff
        /*1f84*/ 	.word	0x000000b8
        /*1f88*/ 	.short	0x0100
        /*1f8a*/ 	.byte	0x0a
	.zero		1


	//   ....[14]....
        /*1f8c*/ 	.word	0x00000420
        /*1f90*/ 	.word	0x000000ff
        /*1f94*/ 	.word	0x00000038
        /*1f98*/ 	.short	0x0100
        /*1f9a*/ 	.byte	0x0a
	.zero		1


	//   ....[15]....
        /*1f9c*/ 	.word	0x00000430
        /*1fa0*/ 	.word	0x000000ff
        /*1fa4*/ 	.word	0x000000c0
        /*1fa8*/ 	.short	0x0100
        /*1faa*/ 	.byte	0x0a
	.zero		1


	//   ....[16]....
        /*1fac*/ 	.word	0x00000440
        /*1fb0*/ 	.word	0x000000ff
        /*1fb4*/ 	.word	0x00000040
        /*1fb8*/ 	.short	0x0100
        /*1fba*/ 	.byte	0x0a
	.zero		1


	//   ....[17]....
        /*1fbc*/ 	.word	0x00000450
        /*1fc0*/ 	.word	0x000000ff
        /*1fc4*/ 	.word	0x000000c8
        /*1fc8*/ 	.short	0x0100
        /*1fca*/ 	.byte	0x0a
	.zero		1


	//   ....[18]....
        /*1fcc*/ 	.word	0x00000460
        /*1fd0*/ 	.word	0x000000ff
        /*1fd4*/ 	.word	0x00000048
        /*1fd8*/ 	.short	0x0100
        /*1fda*/ 	.byte	0x0a
	.zero		1


	//   ....[19]....
        /*1fdc*/ 	.word	0x00000470
        /*1fe0*/ 	.word	0x000000ff
        /*1fe4*/ 	.word	0x000000d0
        /*1fe8*/ 	.short	0x0100
        /*1fea*/ 	.byte	0x0a
	.zero		1


	//   ....[20]....
        /*1fec*/ 	.word	0x00000480
        /*1ff0*/ 	.word	0x000000ff
        /*1ff4*/ 	.word	0x00000050
        /*1ff8*/ 	.short	0x0100
        /*1ffa*/ 	.byte	0x0a
	.zero		1


	//   ....[21]....
        /*1ffc*/ 	.word	0x00000490
        /*2000*/ 	.word	0x000000ff
        /*2004*/ 	.word	0x000000d8
        /*2008*/ 	.short	0x0100
        /*200a*/ 	.byte	0x0a
	.zero		1


	//   ....[22]....
        /*200c*/ 	.word	0x000004a0
        /*2010*/ 	.word	0x000000ff
        /*2014*/ 	.word	0x00000058
        /*2018*/ 	.short	0x0100
        /*201a*/ 	.byte	0x0a
	.zero		1


	//   ....[23]....
        /*201c*/ 	.word	0x000004b0
        /*2020*/ 	.word	0x000000ff
        /*2024*/ 	.word	0x000000e0
        /*2028*/ 	.short	0x0100
        /*202a*/ 	.byte	0x0a
	.zero		1


	//   ....[24]....
        /*202c*/ 	.word	0x000004c0
        /*2030*/ 	.word	0x000000ff
        /*2034*/ 	.word	0x00000060
        /*2038*/ 	.short	0x0100
        /*203a*/ 	.byte	0x0a
	.zero		1


	//   ....[25]....
        /*203c*/ 	.word	0x000004d0
        /*2040*/ 	.word	0x000000ff
        /*2044*/ 	.word	0x000000e8
        /*2048*/ 	.short	0x0100
        /*204a*/ 	.byte	0x0a
	.zero		1


	//   ....[26]....
        /*204c*/ 	.word	0x000004e0
        /*2050*/ 	.word	0x000000ff
        /*2054*/ 	.word	0x00000068
        /*2058*/ 	.short	0x0100
        /*205a*/ 	.byte	0x0a
	.zero		1


	//   ....[27]....
        /*205c*/ 	.word	0x000004f0
        /*2060*/ 	.word	0x000000ff
        /*2064*/ 	.word	0x000000f0
        /*2068*/ 	.short	0x0100
        /*206a*/ 	.byte	0x0a
	.zero		1


	//   ....[28]....
        /*206c*/ 	.word	0x00000500
        /*2070*/ 	.word	0x000000ff
        /*2074*/ 	.word	0x00000070
        /*2078*/ 	.short	0x0100
        /*207a*/ 	.byte	0x0a
	.zero		1


	//   ....[29]....
        /*207c*/ 	.word	0x00000510
        /*2080*/ 	.word	0x000000ff
        /*2084*/ 	.word	0x000000f8
        /*2088*/ 	.short	0x0100
        /*208a*/ 	.byte	0x0a
	.zero		1


	//   ....[30]....
        /*208c*/ 	.word	0x00000520
        /*2090*/ 	.word	0x000000ff
        /*2094*/ 	.word	0x00000078
        /*2098*/ 	.short	0x0100
        /*209a*/ 	.byte	0x0a
	.zero		1


	//   ....[31]....
        /*209c*/ 	.word	0x00000530
        /*20a0*/ 	.word	0x000000ff
        /*20a4*/ 	.word	0x00000100
        /*20a8*/ 	.short	0x0100
        /*20aa*/ 	.byte	0x0a
	.zero		1


	//   ....[32]....
        /*20ac*/ 	.word	0x00000540
        /*20b0*/ 	.word	0x000000ff
        /*20b4*/ 	.word	0x00000080
        /*20b8*/ 	.short	0x0100
        /*20ba*/ 	.byte	0x0a
	.zero		1


	//   ....[33]....
        /*20bc*/ 	.word	0x00000550
        /*20c0*/ 	.word	0x000000ff
        /*20c4*/ 	.word	0x00000108
        /*20c8*/ 	.short	0x0100
        /*20ca*/ 	.byte	0x0a
	.zero		1


	//   ....[34]....
        /*20cc*/ 	.word	0x000007a0
        /*20d0*/ 	.word	0x000000ff
        /*20d4*/ 	.word	0x00000120
        /*20d8*/ 	.short	0x0100
        /*20da*/ 	.byte	0x08
	.zero		1


	//   ....[35]....
        /*20dc*/ 	.word	0x000007b0
        /*20e0*/ 	.word	0x000000ff
        /*20e4*/ 	.word	0x00000128
        /*20e8*/ 	.short	0x0100
        /*20ea*/ 	.byte	0x08
	.zero		1


	//   ....[36]....
        /*20ec*/ 	.word	0x000020e0
        /*20f0*/ 	.word	0x000000ff
        /*20f4*/ 	.word	0x00000000
        /*20f8*/ 	.short	0x010a
        /*20fa*/ 	.byte	0x0f
	.zero		1


	//   ....[37]....
        /*20fc*/ 	.word	0x00002140
        /*2100*/ 	.word	0x000000ff
        /*2104*/ 	.word	0x00000000
        /*2108*/ 	.short	0x010a
        /*210a*/ 	.byte	0x0f
	.zero		1


	//   ....[38]....
        /*210c*/ 	.word	0x00003e20
        /*2110*/ 	.word	0x000000ff
        /*2114*/ 	.word	0x00000000
        /*2118*/ 	.short	0x010a
        /*211a*/ 	.byte	0x11
	.zero		1


	//   ....[39]....
        /*211c*/ 	.word	0x00003e60
        /*2120*/ 	.word	0x000000ff
        /*2124*/ 	.word	0x00000000
        /*2128*/ 	.short	0x010a
        /*212a*/ 	.byte	0x11
	.zero		1


	//   ....[40]....
        /*212c*/ 	.word	0x00005a80
        /*2130*/ 	.word	0x000000ff
        /*2134*/ 	.word	0x00000000
        /*2138*/ 	.short	0x0101
        /*213a*/ 	.byte	0x10
	.zero		1


	//   ....[41]....
        /*213c*/ 	.word	0x00007670
        /*2140*/ 	.word	0x000000ff
        /*2144*/ 	.word	0x00000000
        /*2148*/ 	.short	0x0101
        /*214a*/ 	.byte	0x06
	.zero		1


	//   ....[42]....
        /*214c*/ 	.word	0x000144e0
        /*2150*/ 	.word	0x0000000e
        /*2154*/ 	.word	0x00000088
        /*2158*/ 	.short	0x010a
        /*215a*/ 	.byte	0x3f
	.zero		1


	//   ....[43]....
        /*215c*/ 	.word	0x00014860
        /*2160*/ 	.word	0x00000004
        /*2164*/ 	.word	0x00000128
        /*2168*/ 	.short	0x0101
        /*216a*/ 	.byte	0x3f
	.zero		1


	//   ....[44]....
        /*216c*/ 	.word	0x00015000
        /*2170*/ 	.word	0x00000007
        /*2174*/ 	.word	0x00000000
        /*2178*/ 	.short	0x010a
        /*217a*/ 	.byte	0x3f
	.zero		1


	//   ....[45]....
        /*217c*/ 	.word	0x00015080
        /*2180*/ 	.word	0x00000009
        /*2184*/ 	.word	0x00000000
        /*2188*/ 	.short	0x010a
        /*218a*/ 	.byte	0x3f
	.zero		1


	//   ....[46]....
        /*218c*/ 	.word	0x00015110
        /*2190*/ 	.word	0x00000006
        /*2194*/ 	.word	0x00000000
        /*2198*/ 	.short	0x010a
        /*219a*/ 	.byte	0x3f
	.zero		1


	//   ....[47]....
        /*219c*/ 	.word	0x000151a0
        /*21a0*/ 	.word	0x00000009
        /*21a4*/ 	.word	0x00000000
        /*21a8*/ 	.short	0x010a
        /*21aa*/ 	.byte	0x3f
	.zero		1


	//   ....[48]....
        /*21ac*/ 	.word	0x00015230
        /*21b0*/ 	.word	0x00000006
        /*21b4*/ 	.word	0x00000000
        /*21b8*/ 	.short	0x010a
        /*21ba*/ 	.byte	0x3f
	.zero		1


	//   ....[49]....
        /*21bc*/ 	.word	0x000152c0
        /*21c0*/ 	.word	0x00000009
        /*21c4*/ 	.word	0x00000000
        /*21c8*/ 	.short	0x010a
        /*21ca*/ 	.byte	0x3f
	.zero		1


	//   ....[50]....
        /*21cc*/ 	.word	0x00015350
        /*21d0*/ 	.word	0x00000006
        /*21d4*/ 	.word	0x00000000
        /*21d8*/ 	.short	0x010a
        /*21da*/ 	.byte	0x3f
	.zero		1


	//   ....[51]....
        /*21dc*/ 	.word	0x000153e0
        /*21e0*/ 	.word	0x00000009
        /*21e4*/ 	.word	0x00000000
        /*21e8*/ 	.short	0x010a
        /*21ea*/ 	.byte	0x3f
	.zero		1


	//   ....[52]....
        /*21ec*/ 	.word	0x00015470
        /*21f0*/ 	.word	0x00000006
        /*21f4*/ 	.word	0x00000000
        /*21f8*/ 	.short	0x010a
        /*21fa*/ 	.byte	0x3f
	.zero		1


	//   ....[53]....
        /*21fc*/ 	.word	0x00015500
        /*2200*/ 	.word	0x00000009
        /*2204*/ 	.word	0x00000000
        /*2208*/ 	.short	0x010a
        /*220a*/ 	.byte	0x3f
	.zero		1


	//   ....[54]....
        /*220c*/ 	.word	0x00015590
        /*2210*/ 	.word	0x00000006
        /*2214*/ 	.word	0x00000000
        /*2218*/ 	.short	0x010a
        /*221a*/ 	.byte	0x3f
	.zero		1


	//   ....[55]....
        /*221c*/ 	.word	0x00015620
        /*2220*/ 	.word	0x00000009
        /*2224*/ 	.word	0x00000000
        /*2228*/ 	.short	0x010a
        /*222a*/ 	.byte	0x3f
	.zero		1


	//   ....[56]....
        /*222c*/ 	.word	0x000156b0
        /*2230*/ 	.word	0x00000006
        /*2234*/ 	.word	0x00000000
        /*2238*/ 	.short	0x010a
        /*223a*/ 	.byte	0x3f
	.zero		1


	//   ....[57]....
        /*223c*/ 	.word	0x00015740
        /*2240*/ 	.word	0x00000009
        /*2244*/ 	.word	0x00000000
        /*2248*/ 	.short	0x010a
        /*224a*/ 	.byte	0x3f
	.zero		1


	//   ....[58]....
        /*224c*/ 	.word	0x000157d0
        /*2250*/ 	.word	0x00000006
        /*2254*/ 	.word	0x00000000
        /*2258*/ 	.short	0x010a
        /*225a*/ 	.byte	0x3f
	.zero		1


	//   ....[59]....
        /*225c*/ 	.word	0x00015860
        /*2260*/ 	.word	0x00000009
        /*2264*/ 	.word	0x00000000
        /*2268*/ 	.short	0x010a
        /*226a*/ 	.byte	0x3f
	.zero		1


	//   ....[60]....
        /*226c*/ 	.word	0x000158f0
        /*2270*/ 	.word	0x00000003
        /*2274*/ 	.word	0x00000000
        /*2278*/ 	.short	0x010a
        /*227a*/ 	.byte	0x3f
	.zero		1


	//   ....[61]....
        /*227c*/ 	.word	0x00015960
        /*2280*/ 	.word	0x00000003
        /*2284*/ 	.word	0x00000000
        /*2288*/ 	.short	0x010a
        /*228a*/ 	.byte	0x3f
	.zero		1


	//   ....[62]....
        /*228c*/ 	.word	0x000159d0
        /*2290*/ 	.word	0x00000000
        /*2294*/ 	.word	0x00000000
        /*2298*/ 	.short	0x010a
        /*229a*/ 	.byte	0x3f
	.zero		1


	//   ....[63]....
        /*229c*/ 	.word	0x00015ab0
        /*22a0*/ 	.word	0x0000000e
        /*22a4*/ 	.word	0x00000088
        /*22a8*/ 	.short	0x010a
        /*22aa*/ 	.byte	0x3f
	.zero		1


	//   ....[64]....
        /*22ac*/ 	.word	0x00015b90
        /*22b0*/ 	.word	0x00000007
        /*22b4*/ 	.word	0x00000000
        /*22b8*/ 	.short	0x010a
        /*22ba*/ 	.byte	0x3f
	.zero		1


	//   ....[65]....
        /*22bc*/ 	.word	0x00015be0
        /*22c0*/ 	.word	0x00000009
        /*22c4*/ 	.word	0x00000000
        /*22c8*/ 	.short	0x010a
        /*22ca*/ 	.byte	0x3f
	.zero		1


	//   ....[66]....
        /*22cc*/ 	.word	0x00015c30
        /*22d0*/ 	.word	0x00000006
        /*22d4*/ 	.word	0x00000000
        /*22d8*/ 	.short	0x010a
        /*22da*/ 	.byte	0x3f
	.zero		1


	//   ....[67]....
        /*22dc*/ 	.word	0x00015c80
        /*22e0*/ 	.word	0x00000009
        /*22e4*/ 	.word	0x00000000
        /*22e8*/ 	.short	0x010a
        /*22ea*/ 	.byte	0x3f
	.zero		1


	//   ....[68]....
        /*22ec*/ 	.word	0x00015cd0
        /*22f0*/ 	.word	0x00000006
        /*22f4*/ 	.word	0x00000000
        /*22f8*/ 	.short	0x010a
        /*22fa*/ 	.byte	0x3f
	.zero		1


	//   ....[69]....
        /*22fc*/ 	.word	0x00015d20
        /*2300*/ 	.word	0x00000009
        /*2304*/ 	.word	0x00000000
        /*2308*/ 	.short	0x010a
        /*230a*/ 	.byte	0x3f
	.zero		1


	//   ....[70]....
        /*230c*/ 	.word	0x00015d70
        /*2310*/ 	.word	0x00000006
        /*2314*/ 	.word	0x00000000
        /*2318*/ 	.short	0x010a
        /*231a*/ 	.byte	0x3f
	.zero		1


	//   ....[71]....
        /*231c*/ 	.word	0x00015dc0
        /*2320*/ 	.word	0x00000009
        /*2324*/ 	.word	0x00000000
        /*2328*/ 	.short	0x010a
        /*232a*/ 	.byte	0x3f
	.zero		1


	//   ....[72]....
        /*232c*/ 	.word	0x00015e10
        /*2330*/ 	.word	0x00000006
        /*2334*/ 	.word	0x00000000
        /*2338*/ 	.short	0x010a
        /*233a*/ 	.byte	0x3f
	.zero		1


	//   ....[73]....
        /*233c*/ 	.word	0x00015e60
        /*2340*/ 	.word	0x00000009
        /*2344*/ 	.word	0x00000000
        /*2348*/ 	.short	0x010a
        /*234a*/ 	.byte	0x3f
	.zero		1


	//   ....[74]....
        /*234c*/ 	.word	0x00015eb0
        /*2350*/ 	.word	0x00000006
        /*2354*/ 	.word	0x00000000
        /*2358*/ 	.short	0x010a
        /*235a*/ 	.byte	0x3f
	.zero		1


	//   ....[75]....
        /*235c*/ 	.word	0x00015f00
        /*2360*/ 	.word	0x00000009
        /*2364*/ 	.word	0x00000000
        /*2368*/ 	.short	0x010a
        /*236a*/ 	.byte	0x3f
	.zero		1


	//   ....[76]....
        /*236c*/ 	.word	0x00015f50
        /*2370*/ 	.word	0x00000006
        /*2374*/ 	.word	0x00000000
        /*2378*/ 	.short	0x010a
        /*237a*/ 	.byte	0x3f
	.zero		1


	//   ....[77]....
        /*237c*/ 	.word	0x00015fa0
        /*2380*/ 	.word	0x00000009
        /*2384*/ 	.word	0x00000000
        /*2388*/ 	.short	0x010a
        /*238a*/ 	.byte	0x3f
	.zero		1


	//   ....[78]....
        /*238c*/ 	.word	0x00015ff0
        /*2390*/ 	.word	0x00000006
        /*2394*/ 	.word	0x00000000
        /*2398*/ 	.short	0x010a
        /*239a*/ 	.byte	0x3f
	.zero		1


	//   ....[79]....
        /*239c*/ 	.word	0x00016040
        /*23a0*/ 	.word	0x00000009
        /*23a4*/ 	.word	0x00000000
        /*23a8*/ 	.short	0x010a
        /*23aa*/ 	.byte	0x3f
	.zero		1


	//----- nvinfo : EIATTR_NUM_MBARRIERS
	.align		4
.L_30:
        /*23ac*/ 	.byte	0x03, 0x38
        /*23ae*/ 	.short	0x0024


	//----- nvinfo : EIATTR_EXIT_INSTR_OFFSETS
	.align		4
        /*23b0*/ 	.byte	0x04, 0x1c
        /*23b2*/ 	.short	(.L_32 - .L_31)


	//   ....[0]....
.L_31:
        /*23b4*/ 	.word	0x00000810


	//   ....[1]....
        /*23b8*/ 	.word	0x00001170


	//   ....[2]....
        /*23bc*/ 	.word	0x00013b00


	//   ....[3]....
        /*23c0*/ 	.word	0x00014170


	//   ....[4]....
        /*23c4*/ 	.word	0x00015940


	//----- nvinfo : EIATTR_MAX_THREADS
	.align		4
.L_32:
        /*23c8*/ 	.byte	0x04, 0x05
        /*23ca*/ 	.short	(.L_34 - .L_33)
.L_33:
        /*23cc*/ 	.word	0x00000180
        /*23d0*/ 	.word	0x00000001
        /*23d4*/ 	.word	0x00000001


	//----- nvinfo : EIATTR_CRS_STACK_SIZE
	.align		4
.L_34:
        /*23d8*/ 	.byte	0x04, 0x1e
        /*23da*/ 	.short	(.L_36 - .L_35)
.L_35:
        /*23dc*/ 	.word	0x00000000


	//----- nvinfo : EIATTR_CBANK_PARAM_SIZE
	.align		4
.L_36:
        /*23e0*/ 	.byte	0x03, 0x19
        /*23e2*/ 	.short	0x0470


	//----- nvinfo : EIATTR_PARAM_CBANK
	.align		4
        /*23e4*/ 	.byte	0x04, 0x0a
        /*23e6*/ 	.short	(.L_38 - .L_37)
	.align		4
.L_37:
        /*23e8*/ 	.word	index@(.nv.constant0._ZN7cutlass13device_kernelINS_4gemm6kernel13GemmUniversalIN4cute5tupleIJiiiiEEENS1_10collective13CollectiveMmaINS1_37MainloopSm90TmaGmmaWarpSpecializedFP8ILi17ENS5_IJNS4_1CILi1EEESB_SB_EEENS1_35KernelTmaWarpSpecializedCooperativeEEENS5_IJNSA_ILi256EEENSA_ILi160EEENSA_ILi32EEEEEENS_12float_e4m3_tENS5_IJlSB_lEEESJ_SK_NS4_8TiledMMAINS4_8MMA_AtomIJNS4_4SM904GMMA30MMA_64x32x32_F32E4M3E4M3_SS_TNILNSO_7ScaleInE1ELSQ_1EEEEEENS4_6LayoutINS5_IJNSA_ILi2EEESB_SB_EEENS5_IJSB_NSA_ILi0EEESW_EEEEENS5_IJNS4_10UnderscoreESZ_SZ_EEEEENS4_13SM90_TMA_LOADENS4_14ComposedLayoutINS4_7SwizzleILi1ELi4ELi3EEENS4_18smem_ptr_flag_bitsILi8EEENST_INS5_IJNSA_ILi8EEESH_EEENS5_IJSH_SB_EEEEEEEvNS4_8identityES12_S1C_vS1D_EENS_8epilogue10collective6detail29Sm90TmaWarpSpecializedAdapterINS1G_15DefaultEpilogueISJ_SK_SK_NS1F_6thread17LinearCombinationISJ_Li1EffLNS1K_9ScaleType4KindE0ELNS_15FloatRoundStyleE2ESJ_EENS1_15EpilogueDefaultEEEEEvvEEEEvNT_6ParamsE)
        /*23ec*/ 	.short	0x0210
        /*23ee*/ 	.short	0x0470


	//----- nvinfo : EIATTR_SW_WAR
	.align		4
.L_38:
        /*23f0*/ 	.byte	0x04, 0x36
        /*23f2*/ 	.short	(.L_40 - .L_39)
.L_39:
        /*23f4*/ 	.word	0x00000008
.L_40:


//--------------------- .nv.callgraph             --------------------------
	.section	.nv.callgraph,"",@"SHT_CUDA_CALLGRAPH"
	.align	4
	.sectionentsize	8
	.align		4
        /*0000*/ 	.word	0x00000000
	.align		4
        /*0004*/ 	.word	0xffffffff
	.align		4
        /*0008*/ 	.word	0x00000000
	.align		4
        /*000c*/ 	.word	0xfffffffe
	.align		4
        /*0010*/ 	.word	0x00000000
	.align		4
        /*0014*/ 	.word	0xfffffffd
	.align		4
        /*0018*/ 	.word	0x00000000
	.align		4
        /*001c*/ 	.word	0xfffffffc


//--------------------- .nv.constant4             --------------------------
	.section	.nv.constant4,"a",@progbits
	.align	8
	.align		8
.nv.constant4:
        /*0000*/ 	.dword	_ZN39_INTERNAL_4b0bd781_4_k_cu_d23c64bf_32864cuda3std3__45__cpo5beginE
	.align		8
        /*0008*/ 	.dword	_ZN39_INTERNAL_4b0bd781_4_k_cu_d23c64bf_32864cuda3std3__45__cpo3endE
	.align		8
        /*0010*/ 	.dword	_ZN39_INTERNAL_4b0bd781_4_k_cu_d23c64bf_32864cuda3std3__45__cpo6cbeginE
	.align		8
        /*0018*/ 	.dword	_ZN39_INTERNAL_4b0bd781_4_k_cu_d23c64bf_32864cuda3std3__45__cpo4cendE
	.align		8
        /*0020*/ 	.dword	_ZN39_INTERNAL_4b0bd781_4_k_cu_d23c64bf_32864cuda3std3__441_GLOBAL__N__4b0bd781_4_k_cu_d23c64bf_32866ignoreE
	.align		8
        /*0028*/ 	.dword	_ZN39_INTERNAL_4b0bd781_4_k_cu_d23c64bf_32864cuda3std3__419piecewise_constructE
	.align		8
        /*0030*/ 	.dword	_ZN39_INTERNAL_4b0bd781_4_k_cu_d23c64bf_32864cuda3std3__48in_placeE
	.align		8
        /*0038*/ 	.dword	_ZN39_INTERNAL_4b0bd781_4_k_cu_d23c64bf_32864cuda3std6ranges3__45__cpo4swapE
	.align		8
        /*0040*/ 	.dword	_ZN39_INTERNAL_4b0bd781_4_k_cu_d23c64bf_32864cuda3std6ranges3__45__cpo9iter_moveE
	.align		8
        /*0048*/ 	.dword	_ZN39_INTERNAL_4b0bd781_4_k_cu_d23c64bf_32864cute7productE
	.align		8
        /*0050*/ 	.dword	_ZN39_INTERNAL_4b0bd781_4_k_cu_d23c64bf_32864cute1_E


//--------------------- .text._ZN7cutlass13device_kernelINS_4gemm6kernel13GemmUniversalIN4cute5tupleIJiiiiEEENS1_10collective13CollectiveMmaINS1_37MainloopSm90TmaGmmaWarpSpecializedFP8ILi17ENS5_IJNS4_1CILi1EEESB_SB_EEENS1_35KernelTmaWarpSpecializedCooperativeEEENS5_IJNSA_ILi256EEENSA_ILi160EEENSA_ILi32EEEEEENS_12float_e4m3_tENS5_IJlSB_lEEESJ_SK_NS4_8TiledMMAINS4_8MMA_AtomIJNS4_4SM904GMMA30MMA_64x32x32_F32E4M3E4M3_SS_TNILNSO_7ScaleInE1ELSQ_1EEEEEENS4_6LayoutINS5_IJNSA_ILi2EEESB_SB_EEENS5_IJSB_NSA_ILi0EEESW_EEEEENS5_IJNS4_10UnderscoreESZ_SZ_EEEEENS4_13SM90_TMA_LOADENS4_14ComposedLayoutINS4_7SwizzleILi1ELi4ELi3EEENS4_18smem_ptr_flag_bitsILi8EEENST_INS5_IJNSA_ILi8EEESH_EEENS5_IJSH_SB_EEEEEEEvNS4_8identityES12_S1C_vS1D_EENS_8epilogue10collective6detail29Sm90TmaWarpSpecializedAdapterINS1G_15DefaultEpilogueISJ_SK_SK_NS1F_6thread17LinearCombinationISJ_Li1EffLNS1K_9ScaleType4KindE0ELNS_15FloatRoundStyleE2ESJ_EENS1_15EpilogueDefaultEEEEEvvEEEEvNT_6ParamsE --------------------------
	.section	.text._ZN7cutlass13device_kernelINS_4gemm6kernel13GemmUniversalIN4cute5tupleIJiiiiEEENS1_10collective13CollectiveMmaINS1_37MainloopSm90TmaGmmaWarpSpecializedFP8ILi17ENS5_IJNS4_1CILi1EEESB_SB_EEENS1_35KernelTmaWarpSpecializedCooperativeEEENS5_IJNSA_ILi256EEENSA_ILi160EEENSA_ILi32EEEEEENS_12float_e4m3_tENS5_IJlSB_lEEESJ_SK_NS4_8TiledMMAINS4_8MMA_AtomIJNS4_4SM904GMMA30MMA_64x32x32_F32E4M3E4M3_SS_TNILNSO_7ScaleInE1ELSQ_1EEEEEENS4_6LayoutINS5_IJNSA_ILi2EEESB_SB_EEENS5_IJSB_NSA_ILi0EEESW_EEEEENS5_IJNS4_10UnderscoreESZ_SZ_EEEEENS4_13SM90_TMA_LOADENS4_14ComposedLayoutINS4_7SwizzleILi1ELi4ELi3EEENS4_18smem_ptr_flag_bitsILi8EEENST_INS5_IJNSA_ILi8EEESH_EEENS5_IJSH_SB_EEEEEEEvNS4_8identityES12_S1C_vS1D_EENS_8epilogue10collective6detail29Sm90TmaWarpSpecializedAdapterINS1G_15DefaultEpilogueISJ_SK_SK_NS1F_6thread17LinearCombinationISJ_Li1EffLNS1K_9ScaleType4KindE0ELNS_15FloatRoundStyleE2ESJ_EENS1_15EpilogueDefaultEEEEEvvEEEEvNT_6ParamsE,"ax",@progbits
	.align	128
.text._ZN7cutlass13device_kernelINS_4gemm6kernel13GemmUniversalIN4cute5tupleIJiiiiEEENS1_10collective13CollectiveMmaINS1_37MainloopSm90TmaGmmaWarpSpecializedFP8ILi17ENS5_IJNS4_1CILi1EEESB_SB_EEENS1_35KernelTmaWarpSpecializedCooperativeEEENS5_IJNSA_ILi256EEENSA_ILi160EEENSA_ILi32EEEEEENS_12float_e4m3_tENS5_IJlSB_lEEESJ_SK_NS4_8TiledMMAINS4_8MMA_AtomIJNS4_4SM904GMMA30MMA_64x32x32_F32E4M3E4M3_SS_TNILNSO_7ScaleInE1ELSQ_1EEEEEENS4_6LayoutINS5_IJNSA_ILi2EEESB_SB_EEENS5_IJSB_NSA_ILi0EEESW_EEEEENS5_IJNS4_10UnderscoreESZ_SZ_EEEEENS4_13SM90_TMA_LOADENS4_14ComposedLayoutINS4_7SwizzleILi1ELi4ELi3EEENS4_18smem_ptr_flag_bitsILi8EEENST_INS5_IJNSA_ILi8EEESH_EEENS5_IJSH_SB_EEEEEEEvNS4_8identityES12_S1C_vS1D_EENS_8epilogue10collective6detail29Sm90TmaWarpSpecializedAdapterINS1G_15DefaultEpilogueISJ_SK_SK_NS1F_6thread17LinearCombinationISJ_Li1EffLNS1K_9ScaleType4KindE0ELNS_15FloatRoundStyleE2ESJ_EENS1_15EpilogueDefaultEEEEEvvEEEEvNT_6ParamsE:
        .type           _ZN7cutlass13device_kernelINS_4gemm6kernel13GemmUniversalIN4cute5tupleIJiiiiEEENS1_10collective13CollectiveMmaINS1_37MainloopSm90TmaGmmaWarpSpecializedFP8ILi17ENS5_IJNS4_1CILi1EEESB_SB_EEENS1_35KernelTmaWarpSpecializedCooperativeEEENS5_IJNSA_ILi256EEENSA_ILi160EEENSA_ILi32EEEEEENS_12float_e4m3_tENS5_IJlSB_lEEESJ_SK_NS4_8TiledMMAINS4_8MMA_AtomIJNS4_4SM904GMMA30MMA_64x32x32_F32E4M3E4M3_SS_TNILNSO_7ScaleInE1ELSQ_1EEEEEENS4_6LayoutINS5_IJNSA_ILi2EEESB_SB_EEENS5_IJSB_NSA_ILi0EEESW_EEEEENS5_IJNS4_10UnderscoreESZ_SZ_EEEEENS4_13SM90_TMA_LOADENS4_14ComposedLayoutINS4_7SwizzleILi1ELi4ELi3EEENS4_18smem_ptr_flag_bitsILi8EEENST_INS5_IJNSA_ILi8EEESH_EEENS5_IJSH_SB_EEEEEEEvNS4_8identityES12_S1C_vS1D_EENS_8epilogue10collective6detail29Sm90TmaWarpSpecializedAdapterINS1G_15DefaultEpilogueISJ_SK_SK_NS1F_6thread17LinearCombinationISJ_Li1EffLNS1K_9ScaleType4KindE0ELNS_15FloatRoundStyleE2ESJ_EENS1_15EpilogueDefaultEEEEEvvEEEEvNT_6ParamsE,@function
        .size           _ZN7cutlass13device_kernelINS_4gemm6kernel13GemmUniversalIN4cute5tupleIJiiiiEEENS1_10collective13CollectiveMmaINS1_37MainloopSm90TmaGmmaWarpSpecializedFP8ILi17ENS5_IJNS4_1CILi1EEESB_SB_EEENS1_35KernelTmaWarpSpecializedCooperativeEEENS5_IJNSA_ILi256EEENSA_ILi160EEENSA_ILi32EEEEEENS_12float_e4m3_tENS5_IJlSB_lEEESJ_SK_NS4_8TiledMMAINS4_8MMA_AtomIJNS4_4SM904GMMA30MMA_64x32x32_F32E4M3E4M3_SS_TNILNSO_7ScaleInE1ELSQ_1EEEEEENS4_6LayoutINS5_IJNSA_ILi2EEESB_SB_EEENS5_IJSB_NSA_ILi0EEESW_EEEEENS5_IJNS4_10UnderscoreESZ_SZ_EEEEENS4_13SM90_TMA_LOADENS4_14ComposedLayoutINS4_7SwizzleILi1ELi4ELi3EEENS4_18smem_ptr_flag_bitsILi8EEENST_INS5_IJNSA_ILi8EEESH_EEENS5_IJSH_SB_EEEEEEEvNS4_8identityES12_S1C_vS1D_EENS_8epilogue10collective6detail29Sm90TmaWarpSpecializedAdapterINS1G_15DefaultEpilogueISJ_SK_SK_NS1F_6thread17LinearCombinationISJ_Li1EffLNS1K_9ScaleType4KindE0ELNS_15FloatRoundStyleE2ESJ_EENS1_15EpilogueDefaultEEEEEvvEEEEvNT_6ParamsE,(.L_x_420 - _ZN7cutlass13device_kernelINS_4gemm6kernel13GemmUniversalIN4cute5tupleIJiiiiEEENS1_10collective13CollectiveMmaINS1_37MainloopSm90TmaGmmaWarpSpecializedFP8ILi17ENS5_IJNS4_1CILi1EEESB_SB_EEENS1_35KernelTmaWarpSpecializedCooperativeEEENS5_IJNSA_ILi256EEENSA_ILi160EEENSA_ILi32EEEEEENS_12float_e4m3_tENS5_IJlSB_lEEESJ_SK_NS4_8TiledMMAINS4_8MMA_AtomIJNS4_4SM904GMMA30MMA_64x32x32_F32E4M3E4M3_SS_TNILNSO_7ScaleInE1ELSQ_1EEEEEENS4_6LayoutINS5_IJNSA_ILi2EEESB_SB_EEENS5_IJSB_NSA_ILi0EEESW_EEEEENS5_IJNS4_10UnderscoreESZ_SZ_EEEEENS4_13SM90_TMA_LOADENS4_14ComposedLayoutINS4_7SwizzleILi1ELi4ELi3EEENS4_18smem_ptr_flag_bitsILi8EEENST_INS5_IJNSA_ILi8EEESH_EEENS5_IJSH_SB_EEEEEEEvNS4_8identityES12_S1C_vS1D_EENS_8epilogue10collective6detail29Sm90TmaWarpSpecializedAdapterINS1G_15DefaultEpilogueISJ_SK_SK_NS1F_6thread17LinearCombinationISJ_Li1EffLNS1K_9ScaleType4KindE0ELNS_15FloatRoundStyleE2ESJ_EENS1_15EpilogueDefaultEEEEEvvEEEEvNT_6ParamsE)
        .other          _ZN7cutlass13device_kernelINS_4gemm6kernel13GemmUniversalIN4cute5tupleIJiiiiEEENS1_10collective13CollectiveMmaINS1_37MainloopSm90TmaGmmaWarpSpecializedFP8ILi17ENS5_IJNS4_1CILi1EEESB_SB_EEENS1_35KernelTmaWarpSpecializedCooperativeEEENS5_IJNSA_ILi256EEENSA_ILi160EEENSA_ILi32EEEEEENS_12float_e4m3_tENS5_IJlSB_lEEESJ_SK_NS4_8TiledMMAINS4_8MMA_AtomIJNS4_4SM904GMMA30MMA_64x32x32_F32E4M3E4M3_SS_TNILNSO_7ScaleInE1ELSQ_1EEEEEENS4_6LayoutINS5_IJNSA_ILi2EEESB_SB_EEENS5_IJSB_NSA_ILi0EEESW_EEEEENS5_IJNS4_10UnderscoreESZ_SZ_EEEEENS4_13SM90_TMA_LOADENS4_14ComposedLayoutINS4_7SwizzleILi1ELi4ELi3EEENS4_18smem_ptr_flag_bitsILi8EEENST_INS5_IJNSA_ILi8EEESH_EEENS5_IJSH_SB_EEEEEEEvNS4_8identityES12_S1C_vS1D_EENS_8epilogue10collective6detail29Sm90TmaWarpSpecializedAdapterINS1G_15DefaultEpilogueISJ_SK_SK_NS1F_6thread17LinearCombinationISJ_Li1EffLNS1K_9ScaleType4KindE0ELNS_15FloatRoundStyleE2ESJ_EENS1_15EpilogueDefaultEEEEEvvEEEEvNT_6ParamsE,@"STO_CUDA_ENTRY STV_DEFAULT"
_ZN7cutlass13device_kernelINS_4gemm6kernel13GemmUniversalIN4cute5tupleIJiiiiEEENS1_10collective13CollectiveMmaINS1_37MainloopSm90TmaGmmaWarpSpecializedFP8ILi17ENS5_IJNS4_1CILi1EEESB_SB_EEENS1_35KernelTmaWarpSpecializedCooperativeEEENS5_IJNSA_ILi256EEENSA_ILi160EEENSA_ILi32EEEEEENS_12float_e4m3_tENS5_IJlSB_lEEESJ_SK_NS4_8TiledMMAINS4_8MMA_AtomIJNS4_4SM904GMMA30MMA_64x32x32_F32E4M3E4M3_SS_TNILNSO_7ScaleInE1ELSQ_1EEEEEENS4_6LayoutINS5_IJNSA_ILi2EEESB_SB_EEENS5_IJSB_NSA_ILi0EEESW_EEEEENS5_IJNS4_10UnderscoreESZ_SZ_EEEEENS4_13SM90_TMA_LOADENS4_14ComposedLayoutINS4_7SwizzleILi1ELi4ELi3EEENS4_18smem_ptr_flag_bitsILi8EEENST_INS5_IJNSA_ILi8EEESH_EEENS5_IJSH_SB_EEEEEEEvNS4_8identityES12_S1C_vS1D_EENS_8epilogue10collective6detail29Sm90TmaWarpSpecializedAdapterINS1G_15DefaultEpilogueISJ_SK_SK_NS1F_6thread17LinearCombinationISJ_Li1EffLNS1K_9ScaleType4KindE0ELNS_15FloatRoundStyleE2ESJ_EENS1_15EpilogueDefaultEEEEEvvEEEEvNT_6ParamsE:
[----:B------:R-:W0:Y:S02]  /*0000*/  LDC R1, c[0x0][0x28] ;  /* 0x00000a00ff017b82 */ /* 0x000e240000000800 */
[----:B0-----:R-:W-:Y:S01]  /*0010*/  VIADD R1, R1, 0xfffffe00 ;  /* 0xfffffe0001017836 */ /* 0x001fe20000000000 */
[----:B------:R-:W0:Y:S01]  /*0020*/  S2R R2, SR_TID.X ;  /* 0x0000000000027919 */ /* 0x000e220000002100 */
[----:B------:R-:W-:Y:S01]  /*0030*/  ELECT P0, URZ, PT ;  /* 0x00000000003f782f */ /* 0x000fe20003800000 */
[----:B------:R-:W-:Y:S01]  /*0040*/  BSSY B0, `(.L_x_0) ;  /* 0x0000015000007945 */ /* 0x000fe20003800000 */
[--C-:B0-----:R-:W-:Y:S02]  /*0050*/  SHF.R.U32.HI R0, RZ, 0x5, R2.reuse ;  /* 0x00000005ff007819 */ /* 0x101fe40000011602 */
[----:B------:R-:W-:-:S03]  /*0060*/  SHF.R.U32.HI R2, RZ, 0x7, R2 ;  /* 0x00000007ff027819 */ /* 0x000fc60000011602 */
[----:B------:R-:W0:Y:S04]  /*0070*/  SHFL.IDX PT, R3, R0, RZ, 0x1f ;  /* 0x00001fff00037589 */ /* 0x000e2800000e0000 */
[----:B------:R-:W1:Y:S01]  /*0080*/  SHFL.IDX PT, R2, R2, RZ, 0x1f ;  /* 0x00001fff02027589 */ /* 0x000e6200000e0000 */
[----:B0-----:R-:W-:Y:S02]  /*0090*/  R2UR UR4, R3 ;  /* 0x00000000030472ca */ /* 0x001fe400000e0000 */
[----:B-1----:R-:W-:-:S11]  /*00a0*/  R2UR UR8, R2 ;  /* 0x00000000020872ca */ /* 0x002fd600000e0000 */
[----:B------:R-:W-:Y:S02]  /*00b0*/  USHF.R.S32.HI UR5, URZ, 0x1f, UR4 ;  /* 0x0000001f3f057899 */ /* 0x000fe40008011404 */
[----:B------:R-:W-:Y:S02]  /*00c0*/  ISETP.NE.OR P0, PT, RZ, UR4, !P0 ;  /* 0x00000004ff007c0c */ /* 0x000fe4000c705670 */
[----:B------:R-:W-:-:S04]  /*00d0*/  ULEA.HI UR5, UR5, UR4, URZ, 0x2 ;  /* 0x0000000405057291 */ /* 0x000fc8000f8f103f */
[----:B------:R-:W-:-:S04]  /*00e0*/  ULOP3.LUT UR5, UR5, 0xfffffffc, URZ, 0xc0, !UPT ;  /* 0xfffffffc05057892 */ /* 0x000fc8000f8ec03f */
[----:B------:R-:W-:-:S03]  /*00f0*/  UIADD3 UR6, UR4, -UR5, URZ ;  /* 0x8000000504067290 */ /* 0x000fc6000fffe03f */
[----:B------:R-:W-:Y:S09]  /*0100*/  @P0 BRA `(.L_x_1) ;  /* 0x0000000000200947 */ /* 0x000ff20003800000 */
[----:B------:R-:W-:Y:S02]  /*0110*/  ULDC.64 UR4, c[0x0][0x198] ;  /* 0x0000660000047ab9 */ /* 0x000fe40000000a00 */
[----:B------:R-:W-:Y:S02]  /*0120*/  UIADD3 UR10, UP0, UR4, 0xf0, URZ ;  /* 0x000000f0040a7890 */ /* 0x000fe4000ff1e03f */
[----:B------:R-:W-:Y:S02]  /*0130*/  UIADD3 UR4, UP1, UR4, 0x1f0, URZ ;  /* 0x000001f004047890 */ /* 0x000fe4000ff3e03f */
[----:B------:R-:W-:Y:S02]  /*0140*/  UIADD3.X UR11, URZ, UR5, URZ, UP0, !UPT ;  /* 0x000000053f0b7290 */ /* 0x000fe400087fe43f */
[----:B------:R-:W-:-:S07]  /*0150*/  UIADD3.X UR5, URZ, UR5, URZ, UP1, !UPT ;  /* 0x000000053f057290 */ /* 0x000fce0008ffe43f */
[----:B------:R0:W-:Y:S02]  /*0160*/  UTMACCTL.PF [UR10] ;  /* 0x000000000a0079b9 */ /* 0x0001e40008040000 */
[----:B------:R0:W-:Y:S02]  /*0170*/  UTMACCTL.PF [UR4] ;  /* 0x00000000040079b9 */ /* 0x0001e40008040000 */
[----:B0-----:R-:W-:Y:S01]  /*0180*/  NOP ;  /* 0x0000000000007918 */ /* 0x001fe20000000000 */
.L_x_1:
[----:B------:R-:W-:Y:S05]  /*0190*/  BSYNC B0 ;  /* 0x0000000000007941 */ /* 0x000fea0003800000 */
.L_x_0:
[----:B------:R-:W0:Y:S01]  /*01a0*/  SHFL.IDX PT, R2, R0, RZ, 0x1f ;  /* 0x00001fff00027589 */ /* 0x000e2200000e0000 */
[----:B------:R-:W-:Y:S01]  /*01b0*/  UISETP.NE.AND UP0, UPT, UR6, 0x3, UPT ;  /* 0x000000030600788c */ /* 0x000fe2000bf05270 */
[----:B------:R-:W-:Y:S01]  /*01c0*/  ISETP.NE.AND P1, PT, RZ, UR8, PT ;  /* 0x00000008ff007c0c */ /* 0x000fe2000bf25270 */
[----:B------:R-:W-:Y:S02]  /*01d0*/  UIADD3 UR11, UR8, -0x1, URZ ;  /* 0xffffffff080b7890 */ /* 0x000fe4000fffe03f */
[----:B------:R-:W-:Y:S02]  /*01e0*/  UISETP.EQ.OR UP0, UPT, UR6, URZ, !UP0 ;  /* 0x0000003f0600728c */ /* 0x000fe4000c702670 */
[----:B------:R-:W-:Y:S02]  /*01f0*/  UISETP.GE.U32.AND UP1, UPT, UR11, 0x2, UPT ;  /* 0x000000020b00788c */ /* 0x000fe4000bf26070 */
[----:B------:R-:W-:-:S04]  /*0200*/  UISETP.EQ.AND UP0, UPT, UR8, URZ, UP0 ;  /* 0x0000003f0800728c */ /* 0x000fc80008702270 */
[----:B------:R-:W-:-:S04]  /*0210*/  USEL UR7, URZ, 0x1, !UP0 ;  /* 0x000000013f077887 */ /* 0x000fc8000c000000 */
[----:B------:R-:W-:Y:S01]  /*0220*/  USEL UR7, UR7, 0x2, UP1 ;  /* 0x0000000207077887 */ /* 0x000fe20008800000 */
[----:B0-----:R-:W-:-:S13]  /*0230*/  ISETP.NE.AND P0, PT, R2, RZ, PT ;  /* 0x000000ff0200720c */ /* 0x001fda0003f05270 */
[----:B------:R-:W-:Y:S05]  /*0240*/  @P0 BRA `(.L_x_2) ;  /* 0x0000000000cc0947 */ /* 0x000fea0003800000 */
[----:B------:R-:W-:Y:S01]  /*0250*/  ELECT P0, URZ, PT ;  /* 0x00000000003f782f */ /* 0x000fe20003800000 */
[----:B------:R-:W-:-:S12]  /*0260*/  BSSY B0, `(.L_x_2) ;  /* 0x0000031000007945 */ /* 0x000fd80003800000 */
[----:B------:R-:W-:Y:S05]  /*0270*/  @!P0 BRA `(.L_x_3) ;  /* 0x0000000000bc8947 */ /* 0x000fea0003800000 */
[----:B------:R-:W0:Y:S01]  /*0280*/  S2UR UR10, SR_CgaCtaId ;  /* 0x00000000000a79c3 */ /* 0x000e220000008800 */
[----:B------:R-:W-:Y:S01]  /*0290*/  UMOV UR4, 0x400 ;  /* 0x0000040000047882 */ /* 0x000fe20000000000 */
[----:B------:R-:W-:Y:S01]  /*02a0*/  UMOV UR5, 0x1 ;  /* 0x0000000100057882 */ /* 0x000fe20000000000 */
[----:B------:R-:W-:Y:S02]  /*02b0*/  UMOV UR8, 0x100 ;  /* 0x0000010000087882 */ /* 0x000fe40000000000 */
[----:B------:R-:W-:-:S04]  /*02c0*/  UIADD3 UR8, -UR8, 0x100000, URZ ;  /* 0x0010000008087890 */ /* 0x000fc8000fffe13f */
[----:B------:R-:W-:Y:S02]  /*02d0*/  USHF.L.U32 UR9, UR8, 0xb, URZ ;  /* 0x0000000b08097899 */ /* 0x000fe4000800063f */
[----:B------:R-:W-:Y:S02]  /*02e0*/  USHF.L.U32 UR8, UR8, 0x1, URZ ;  /* 0x0000000108087899 */ /* 0x000fe4000800063f */
[----:B0-----:R-:W-:Y:S02]  /*02f0*/  ULEA UR10, UR10, UR4, 0x18 ;  /* 0x000000040a0a7291 */ /* 0x001fe4000f8ec03f */
[----:B------:R-:W-:-:S04]  /*0300*/  UIADD3 UR4, -UR5, 0x100000, URZ ;  /* 0x0010000005047890 */ /* 0x000fc8000fffe13f */
[----:B------:R-:W-:Y:S02]  /*0310*/  USHF.L.U32 UR5, UR4, 0xb, URZ ;  /* 0x0000000b04057899 */ /* 0x000fe4000800063f */
[----:B------:R-:W-:Y:S01]  /*0320*/  USHF.L.U32 UR4, UR4, 0x1, URZ ;  /* 0x0000000104047899 */ /* 0x000fe2000800063f */
[----:B------:R-:W0:Y:S11]  /*0330*/  FENCE.VIEW.ASYNC.S ;  /* 0x00000000000073c6 */ /* 0x000e360000000000 */
[----:B0-----:R0:W1:Y:S01]  /*0340*/  SYNCS.EXCH.64 URZ, [UR10], UR4 ;  /* 0x000000040a3f75b2 */ /* 0x0010620008000100 */
[----:B------:R0:W2:Y:S01]  /*0350*/  SYNCS.EXCH.64 URZ, [UR10+0x88], UR8 ;  /* 0x000088080a3f75b2 */ /* 0x0000a20008000100 */
[----:B------:R0:W3:Y:S01]  /*0360*/  SYNCS.EXCH.64 URZ, [UR10+0x8], UR4 ;  /* 0x000008040a3f75b2 */ /* 0x0000e20008000100 */
[----:B------:R0:W4:Y:S01]  /*0370*/  SYNCS.EXCH.64 URZ, [UR10+0x90], UR8 ;  /* 0x000090080a3f75b2 */ /* 0x0001220008000100 */
[----:B------:R0:W0:Y:S01]  /*0380*/  SYNCS.EXCH.64 URZ, [UR10+0x10], UR4 ;  /* 0x000010040a3f75b2 */ /* 0x0000220008000100 */
        /* <DEDUP_REMOVED lines=29> */
[----:B-1234-:R-:W-:Y:S01]  /*0560*/  NOP ;  /* 0x0000000000007918 */ /* 0x01efe20000000000 */
.L_x_3:
[----:B0-----:R-:W-:Y:S05]  /*0570*/  BSYNC B0 ;  /* 0x0000000000007941 */ /* 0x001fea0003800000 */
.L_x_2:
[----:B------:R-:W0:Y:S01]  /*0580*/  LDC R2, c[0x0][0x65c] ;  /* 0x00019700ff027b82 */ /* 0x000e220000000800 */
[----:B------:R-:W1:Y:S01]  /*0590*/  SHFL.IDX PT, R0, R0, RZ, 0x1f ;  /* 0x00001fff00007589 */ /* 0x000e6200000e0000 */
[----:B------:R-:W-:Y:S01]  /*05a0*/  ELECT P0, URZ, PT ;  /* 0x00000000003f782f */ /* 0x000fe20003800000 */
[----:B------:R-:W-:Y:S01]  /*05b0*/  IMAD.MOV.U32 R3, RZ, RZ, RZ ;  /* 0x000000ffff037224 */ /* 0x000fe200078e00ff */
[----:B------:R-:W-:Y:S01]  /*05c0*/  UMOV UR4, 0x20 ;  /* 0x0000002000047882 */ /* 0x000fe20000000000 */
[----:B------:R-:W2:Y:S01]  /*05d0*/  S2R R10, SR_CTAID.Y ;  /* 0x00000000000a7919 */ /* 0x000ea20000002600 */
[----:B------:R-:W-:Y:S01]  /*05e0*/  NOP ;  /* 0x0000000000007918 */ /* 0x000fe20000000000 */
[----:B------:R-:W-:Y:S01]  /*05f0*/  NOP ;  /* 0x0000000000007918 */ /* 0x000fe20000000000 */
[----:B0-----:R-:W-:Y:S02]  /*0600*/  ISETP.NE.AND P4, PT, R2, 0x1, PT ;  /* 0x000000010200780c */ /* 0x001fe40003f85270 */
[----:B------:R-:W0:Y:S01]  /*0610*/  S2R R2, SR_CTAID.X ;  /* 0x0000000000027919 */ /* 0x000e220000002500 */
[----:B-1----:R-:W-:-:S10]  /*0620*/  ISETP.NE.OR P0, PT, R0, RZ, !P0 ;  /* 0x000000ff0000720c */ /* 0x002fd40004705670 */
[----:B------:R-:W0:Y:S01]  /*0630*/  @P4 LDC R7, c[0x0][0x10] ;  /* 0x00000400ff074b82 */ /* 0x000e220000000800 */
[----:B--2---:R-:W-:Y:S02]  /*0640*/  @P4 IMAD.MOV.U32 R4, RZ, RZ, R10 ;  /* 0x000000ffff044224 */ /* 0x004fe400078e000a */
[----:B------:R-:W-:Y:S01]  /*0650*/  VOTEU.ALL UP0, P0 ;  /* 0x00000000003f7886 */ /* 0x000fe20000000000 */
[----:B------:R-:W-:Y:S01]  /*0660*/  @P4 IMAD.MOV.U32 R5, RZ, RZ, RZ ;  /* 0x000000ffff054224 */ /* 0x000fe200078e00ff */
[----:B------:R-:W-:Y:S01]  /*0670*/  VOTEU.ALL UP1, P0 ;  /* 0x00000000003f7886 */ /* 0x000fe20000020000 */
[----:B------:R-:W-:Y:S02]  /*0680*/  @P4 IMAD.MOV.U32 R11, RZ, RZ, RZ ;  /* 0x000000ffff0b4224 */ /* 0x000fe400078e00ff */
[----:B------:R-:W1:Y:S01]  /*0690*/  @!P4 LDC R9, c[0x0][0xc] ;  /* 0x00000300ff09cb82 */ /* 0x000e620000000800 */
[----:B------:R-:W-:Y:S01]  /*06a0*/  @!UP0 UMOV UR8, 0x400 ;  /* 0x0000040000088882 */ /* 0x000fe20000000000 */
[----:B------:R-:W-:-:S04]  /*06b0*/  @!UP0 UIADD3 UR4, -UR4, 0x100000, URZ ;  /* 0x0010000004048890 */ /* 0x000fc8000fffe13f */
[----:B------:R-:W-:Y:S02]  /*06c0*/  @!UP0 USHF.L.U32 UR5, UR4, 0xb, URZ ;  /* 0x0000000b04058899 */ /* 0x000fe4000800063f */
[----:B------:R-:W-:Y:S01]  /*06d0*/  @!UP0 USHF.L.U32 UR4, UR4, 0x1, URZ ;  /* 0x0000000104048899 */ /* 0x000fe2000800063f */
[----:B------:R-:W2:Y:S01]  /*06e0*/  @!UP0 S2UR UR9, SR_CgaCtaId ;  /* 0x00000000000989c3 */ /* 0x000ea20000008800 */
[----:B0-----:R-:W-:-:S04]  /*06f0*/  @P4 IMAD.WIDE.U32 R6, R2, R7, R4 ;  /* 0x0000000702064225 */ /* 0x001fc800078e0004 */
[----:B------:R-:W-:Y:S02]  /*0700*/  @P4 IMAD.MOV.U32 R14, RZ, RZ, R6 ;  /* 0x000000ffff0e4224 */ /* 0x000fe400078e0006 */
[----:B------:R-:W-:Y:S02]  /*0710*/  @P4 IMAD.IADD R15, R7, 0x1, R11 ;  /* 0x00000001070f4824 */ /* 0x000fe400078e020b */
[----:B-1----:R-:W-:-:S04]  /*0720*/  @!P4 IMAD.WIDE.U32 R4, R9, R10, R2 ;  /* 0x0000000a0904c225 */ /* 0x002fc800078e0002 */
[----:B------:R-:W-:Y:S02]  /*0730*/  @!P4 IMAD.MOV.U32 R14, RZ, RZ, R4 ;  /* 0x000000ffff0ec224 */ /* 0x000fe400078e0004 */
[----:B------:R-:W-:Y:S01]  /*0740*/  @!P4 IMAD.MOV.U32 R15, RZ, RZ, R5 ;  /* 0x000000ffff0fc224 */ /* 0x000fe200078e0005 */
[----:B--2---:R-:W-:Y:S02]  /*0750*/  @!UP0 ULEA UR8, UR9, UR8, 0x18 ;  /* 0x0000000809088291 */ /* 0x004fe4000f8ec03f */
[----:B------:R0:W-:Y:S01]  /*0760*/  STL [R1+0x17c], R14 ;  /* 0x00017c0e01007387 */ /* 0x0001e20000100800 */
[----:B------:R-:W-:-:S03]  /*0770*/  VOTEU.ALL UP0, P0 ;  /* 0x00000000003f7886 */ /* 0x000fc60000000000 */
[----:B------:R0:W-:Y:S04]  /*0780*/  STL [R1+0x178], R15 ;  /* 0x0001780f01007387 */ /* 0x0001e80000100800 */
[----:B------:R-:W1:Y:S02]  /*0790*/  FENCE.VIEW.ASYNC.S ;  /* 0x00000000000073c6 */ /* 0x000e640000000000 */
[----:B-1----:R0:W1:Y:S01]  /*07a0*/  @!UP0 SYNCS.EXCH.64 URZ, [UR8+0x120], UR4 ;  /* 0x00012004083f85b2 */ /* 0x0020620008000100 */
[----:B------:R0:W1:Y:S01]  /*07b0*/  @!UP1 SYNCS.EXCH.64 URZ, [UR8+0x128], UR4 ;  /* 0x00012804083f95b2 */ /* 0x0000620008000100 */
[----:B------:R-:W-:Y:S01]  /*07c0*/  NOP ;  /* 0x0000000000007918 */ /* 0x000fe20000000000 */
[----:B-1----:R-:W-:Y:S06]  /*07d0*/  BAR.SYNC.DEFER_BLOCKING 0x0 ;  /* 0x0000000000007b1d */ /* 0x002fec0000010000 */
[----:B0-----:R-:W-:Y:S05]  /*07e0*/  @!P1 BRA `(.L_x_4) ;  /* 0x0000013000c89947 */ /* 0x001fea0003800000 */
[----:B------:R-:W-:-:S06]  /*07f0*/  UISETP.GT.U32.AND UP0, UPT, UR11, 0x1, UPT ;  /* 0x000000010b00788c */ /* 0x000fcc000bf04070 */
[----:B------:R-:W-:-:S13]  /*0800*/  PLOP3.LUT P0, PT, PT, PT, UP0, 0x80, 0x0 ;  /* 0x000000000000781c */ /* 0x000fda0003f0f008 */
[----:B------:R-:W-:Y:S05]  /*0810*/  @P0 EXIT ;  /* 0x000000000000094d */ /* 0x000fea0003800000 */
[----:B------:R-:W-:Y:S01]  /*0820*/  IMAD.MOV.U32 R5, RZ, RZ, -0x1 ;  /* 0xffffffffff057424 */ /* 0x000fe200078e00ff */
[----:B------:R-:W-:Y:S01]  /*0830*/  ULDC.64 UR4, c[0x0][0x650] ;  /* 0x0001940000047ab9 */ /* 0x000fe20000000a00 */
[----:B------:R-:W-:Y:S01]  /*0840*/  IMAD.MOV.U32 R4, RZ, RZ, -0x1 ;  /* 0xffffffffff047424 */ /* 0x000fe200078e00ff */
[----:B------:R-:W-:Y:S01]  /*0850*/  ISETP.GE.U32.AND P0, PT, R14, UR4, PT ;  /* 0x000000040e007c0c */ /* 0x000fe2000bf06070 */
[----:B------:R-:W-:Y:S01]  /*0860*/  UMOV UR14, 0xffffffff ;  /* 0xffffffff000e7882 */ /* 0x000fe20000000000 */
[----:B------:R0:W-:Y:S01]  /*0870*/  STL [R1+0x184], R5 ;  /* 0x0001840501007387 */ /* 0x0001e20000100800 */
[----:B------:R-:W-:Y:S02]  /*0880*/  PRMT R0, RZ, 0x7610, R0 ;  /* 0x00007610ff007816 */ /* 0x000fe40000000000 */
[----:B------:R-:W-:Y:S01]  /*0890*/  ISETP.GE.U32.AND.EX P0, PT, R15, UR5, PT, P0 ;  /* 0x000000050f007c0c */ /* 0x000fe2000bf06100 */
[----:B------:R0:W-:-:S12]  /*08a0*/  STL [R1+0x180], R4 ;  /* 0x0001800401007387 */ /* 0x0001d80000100800 */
[----:B0-----:R-:W-:Y:S05]  /*08b0*/  @P0 BRA `(.L_x_5) ;  /* 0x00000004006c0947 */ /* 0x001fea0003800000 */
[----:B------:R-:W-:Y:S01]  /*08c0*/  ULDC.64 UR14, c[0x0][0x628] ;  /* 0x00018a00000e7ab9 */ /* 0x000fe20000000a00 */
[----:B------:R-:W0:Y:S01]  /*08d0*/  LDC.64 R12, c[0x0][0x620] ;  /* 0x00018800ff0c7b82 */ /* 0x000e220000000a00 */
[----:B------:R-:W-:Y:S01]  /*08e0*/  ISETP.NE.U32.AND P0, PT, RZ, UR14, PT ;  /* 0x0000000eff007c0c */ /* 0x000fe2000bf05070 */
[----:B------:R-:W-:Y:S01]  /*08f0*/  ULDC UR13, c[0x0][0x630] ;  /* 0x00018c00000d7ab9 */ /* 0x000fe20000000800 */
[----:B------:R-:W-:Y:S02]  /*0900*/  R2UR UR4, R14 ;  /* 0x000000000e0472ca */ /* 0x000fe400000e0000 */
[----:B------:R-:W-:Y:S02]  /*0910*/  ISETP.NE.AND.EX P0, PT, RZ, UR15, PT, P0 ;  /* 0x0000000fff007c0c */ /* 0x000fe4000bf05300 */
[----:B------:R-:W-:-:S11]  /*0920*/  R2UR UR5, R15 ;  /* 0x000000000f0572ca */ /* 0x000fd600000e0000 */
[----:B------:R-:W-:Y:S05]  /*0930*/  @!P0 BRA `(.L_x_6) ;  /* 0x0000000000308947 */ /* 0x000fea0003800000 */
[----:B------:R-:W-:Y:S01]  /*0940*/  R2UR UR4, R14 ;  /* 0x000000000e0472ca */ /* 0x000fe200000e0000 */
[----:B------:R-:W-:Y:S01]  /*0950*/  ULDC UR6, c[0x0][0x634] ;  /* 0x00018d0000067ab9 */ /* 0x000fe20000000800 */
[----:B------:R-:W-:-:S11]  /*0960*/  R2UR UR12, R15 ;  /* 0x000000000f0c72ca */ /* 0x000fd600000e0000 */
[----:B------:R-:W-:-:S04]  /*0970*/  UIADD3 UR6, UP0, UR4, UR6, URZ ;  /* 0x0000000604067290 */ /* 0x000fc8000ff1e03f */
[----:B------:R-:W-:-:S04]  /*0980*/  UIADD3.X UR12, URZ, UR12, URZ, UP0, !UPT ;  /* 0x0000000c3f0c7290 */ /* 0x000fc800087fe43f */
[----:B------:R-:W-:-:S04]  /*0990*/  UIMAD.WIDE.U32 UR4, UR12, UR14, URZ ;  /* 0x0000000e0c0472a5 */ /* 0x000fc8000f8e003f */
[----:B------:R-:W-:Y:S02]  /*09a0*/  UIMAD.WIDE.U32 UR8, UP0, UR6, UR15, UR4 ;  /* 0x0000000f060872a5 */ /* 0x000fe4000f800004 */
[----:B------:R-:W-:Y:S02]  /*09b0*/  UIMAD.WIDE.U32 UR4, UR6, UR14, URZ ;  /* 0x0000000e060472a5 */ /* 0x000fe4000f8e003f */
[----:B------:R-:W-:Y:S02]  /*09c0*/  UIADD3.X UR11, URZ, URZ, URZ, UP0, !UPT ;  /* 0x0000003f3f0b7290 */ /* 0x000fe400087fe43f */
[----:B------:R-:W-:Y:S01]  /*09d0*/  UIADD3 URZ, UP0, UR5, UR8, URZ ;  /* 0x00000008053f7290 */ /* 0x000fe2000ff1e03f */
[----:B------:R-:W-:-:S03]  /*09e0*/  UMOV UR10, UR9 ;  /* 0x00000009000a7c82 */ /* 0x000fc60008000000 */
[----:B------:R-:W-:-:S12]  /*09f0*/  UIMAD.WIDE.U32.X UR4, UR12, UR15, UR10, UP0 ;  /* 0x0000000f0c0472a5 */ /* 0x000fd800080e040a */
.L_x_6:
[----:B------:R-:W-:Y:S01]  /*0a00*/  USHF.R.U64 UR14, UR4, UR13, UR5 ;  /* 0x0000000d040e7299 */ /* 0x000fe20008001205 */
[----:B------:R-:W1:Y:S01]  /*0a10*/  LDC R8, c[0x0][0x618] ;  /* 0x00018600ff087b82 */ /* 0x000e620000000800 */
[----:B------:R-:W-:Y:S01]  /*0a20*/  USHF.R.U32.HI UR4, URZ, UR13, UR5 ;  /* 0x0000000d3f047299 */ /* 0x000fe20008011605 */
[----:B------:R-:W-:Y:S01]  /*0a30*/  I2FP.F32.U32 R0, R2 ;  /* 0x0000000200007245 */ /* 0x000fe20000201000 */
[----:B------:R-:W-:Y:S01]  /*0a40*/  IMAD.MOV.U32 R4, RZ, RZ, R14 ;  /* 0x000000ffff047224 */ /* 0x000fe200078e000e */
[----:B------:R-:W-:Y:S01]  /*0a50*/  ULDC UR5, c[0x0][0x150] ;  /* 0x0000540000057ab9 */ /* 0x000fe20000000800 */
[----:B------:R-:W-:Y:S01]  /*0a60*/  IADD3 R7, P0, RZ, -UR14, RZ ;  /* 0x8000000eff077c10 */ /* 0x000fe2000ff1e0ff */
[----:B------:R-:W-:Y:S02]  /*0a70*/  IMAD.MOV.U32 R5, RZ, RZ, R15 ;  /* 0x000000ffff057224 */ /* 0x000fe400078e000f */
[----:B------:R-:W-:Y:S01]  /*0a80*/  FMUL R0, R0, UR5 ;  /* 0x0000000500007c20 */ /* 0x000fe20008400000 */
[----:B------:R-:W2:Y:S01]  /*0a90*/  LDC.64 R20, c[0x0][0x640] ;  /* 0x00019000ff147b82 */ /* 0x000ea20000000a00 */
[----:B------:R-:W-:Y:S01]  /*0aa0*/  IMAD.X R9, RZ, RZ, ~UR4, P0 ;  /* 0x80000004ff097e24 */ /* 0x000fe200080e06ff */
[----:B------:R-:W-:Y:S01]  /*0ab0*/  ULDC UR4, c[0x0][0x154] ;  /* 0x0000550000047ab9 */ /* 0x000fe20000000800 */
[----:B0-----:R-:W-:-:S02]  /*0ac0*/  IMAD.WIDE.U32 R4, R7, R12, R4 ;  /* 0x0000000c07047225 */ /* 0x001fc400078e0004 */
[----:B------:R-:W0:Y:S02]  /*0ad0*/  F2I.U32.TRUNC.NTZ R0, R0 ;  /* 0x0000000000007305 */ /* 0x000e24000020f000 */
[----:B------:R-:W-:Y:S01]  /*0ae0*/  IMAD R6, R9, R12, RZ ;  /* 0x0000000c09067224 */ /* 0x000fe200078e02ff */
[----:B------:R-:W3:Y:S03]  /*0af0*/  LDC R3, c[0x0][0x144] ;  /* 0x00005100ff037b82 */ /* 0x000ee60000000800 */
[----:B------:R-:W-:-:S04]  /*0b00*/  IMAD R7, R7, R13, R6 ;  /* 0x0000000d07077224 */ /* 0x000fc800078e0206 */
[----:B------:R-:W-:Y:S01]  /*0b10*/  IMAD.IADD R5, R5, 0x1, R7 ;  /* 0x0000000105057824 */ /* 0x000fe200078e0207 */
[----:B------:R-:W4:Y:S01]  /*0b20*/  LDC R14, c[0x0][0x608] ;  /* 0x00018200ff0e7b82 */ /* 0x000f220000000800 */
[----:B------:R-:W-:Y:S02]  /*0b30*/  IMAD.MOV.U32 R7, RZ, RZ, -0x1 ;  /* 0xffffffffff077424 */ /* 0x000fe400078e00ff */
[----:B0-----:R-:W-:Y:S01]  /*0b40*/  IMAD.MOV R6, RZ, RZ, -R0 ;  /* 0x000000ffff067224 */ /* 0x001fe200078e0a00 */
[----:B-1----:R-:W-:Y:S02]  /*0b50*/  SHF.R.U64 R12, R4, R8, R5 ;  /* 0x00000008040c7219 */ /* 0x002fe40000001205 */
[----:B------:R-:W-:Y:S02]  /*0b60*/  I2FP.F32.U32 R4, R10 ;  /* 0x0000000a00047245 */ /* 0x000fe40000201000 */
[----:B------:R-:W0:Y:S01]  /*0b70*/  LDC R18, c[0x0][0x658] ;  /* 0x00019600ff127b82 */ /* 0x000e220000000800 */
[----:B--2---:R-:W-:-:S02]  /*0b80*/  ISETP.NE.U32.AND P0, PT, R20, RZ, PT ;  /* 0x000000ff1400720c */ /* 0x004fc40003f05070 */
[----:B------:R-:W-:Y:S01]  /*0b90*/  FMUL R4, R4, UR4 ;  /* 0x0000000404047c20 */ /* 0x000fe20008400000 */
[----:B------:R-:W-:Y:S02]  /*0ba0*/  SHF.R.U32.HI R5, RZ, R8, R5 ;  /* 0x00000008ff057219 */ /* 0x000fe40000011605 */
[----:B------:R-:W-:Y:S01]  /*0bb0*/  ISETP.NE.AND.EX P0, PT, R21, RZ, PT, P0 ;  /* 0x000000ff1500720c */ /* 0x000fe20003f05300 */
[----:B------:R1:W2:Y:S01]  /*0bc0*/  F2I.U32.TRUNC.NTZ R11, R4 ;  /* 0x00000004000b7305 */ /* 0x0002a2000020f000 */
[----:B------:R-:W1:Y:S01]  /*0bd0*/  LDC R13, c[0x0][0x148] ;  /* 0x00005200ff0d7b82 */ /* 0x000e620000000800 */
[----:B---3--:R-:W-:-:S07]  /*0be0*/  IMAD R0, R3, R6, R2 ;  /* 0x0000000603007224 */ /* 0x008fce00078e0202 */
[----:B------:R-:W3:Y:S01]  /*0bf0*/  LDC R16, c[0x0][0x600] ;  /* 0x00018000ff107b82 */ /* 0x000ee20000000800 */
[-CC-:B----4-:R-:W-:Y:S02]  /*0c00*/  SHF.R.U64 R24, R12, R14.reuse, R5.reuse ;  /* 0x0000000e0c187219 */ /* 0x190fe40000001205 */
[----:B------:R-:W-:Y:S01]  /*0c10*/  SHF.R.U32.HI R3, RZ, R14, R5 ;  /* 0x0000000eff037219 */ /* 0x000fe20000011605 */
[----:B------:R-:W-:-:S04]  /*0c20*/  IMAD.MOV.U32 R5, RZ, RZ, 0x1 ;  /* 0x00000001ff057424 */ /* 0x000fc800078e00ff */
[----:B------:R-:W4:Y:S01]  /*0c30*/  LDC R17, c[0x0][0x648] ;  /* 0x00019200ff117b82 */ /* 0x000f220000000800 */
[-C--:B0-----:R-:W-:Y:S02]  /*0c40*/  SHF.L.U32 R2, R7, R18.reuse, RZ ;  /* 0x0000001207027219 */ /* 0x081fe400000006ff */
[--C-:B------:R-:W-:Y:S02]  /*0c50*/  SHF.R.U64 R14, R24, R18, R3.reuse ;  /* 0x00000012180e7219 */ /* 0x100fe40000001203 */
[----:B------:R-:W-:Y:S02]  /*0c60*/  LOP3.LUT R9, RZ, R2, RZ, 0x33, !PT ;  /* 0x00000002ff097212 */ /* 0x000fe400078e33ff */
[-C--:B------:R-:W-:Y:S01]  /*0c70*/  SHF.R.U32.HI R3, RZ, R18.reuse, R3 ;  /* 0x00000012ff037219 */ /* 0x080fe20000011603 */
[----:B------:R-:W0:Y:S01]  /*0c80*/  LDC R19, c[0x0][0x638] ;  /* 0x00018e00ff137b82 */ /* 0x000e220000000800 */
[----:B------:R-:W-:Y:S01]  /*0c90*/  SHF.L.U32 R8, R5, R18, RZ ;  /* 0x0000001205087219 */ /* 0x000fe200000006ff */
[----:B------:R-:W-:-:S06]  /*0ca0*/  IMAD.MOV.U32 R2, RZ, RZ, R14 ;  /* 0x000000ffff027224 */ /* 0x000fcc00078e000e */
[----:B------:R-:W0:Y:S01]  /*0cb0*/  LDC R22, c[0x0][0x610] ;  /* 0x00018400ff167b82 */ /* 0x000e220000000800 */
[----:B-12---:R-:W-:Y:S05]  /*0cc0*/  @!P0 BRA `(.L_x_7) ;  /* 0x0000000000288947 */ /* 0x006fea0003800000 */
[----:B------:R-:W1:Y:S02]  /*0cd0*/  LDC R7, c[0x0][0x64c] ;  /* 0x00019300ff077b82 */ /* 0x000e640000000800 */
[----:B-1----:R-:W-:-:S05]  /*0ce0*/  IADD3 R7, P0, R14, R7, RZ ;  /* 0x000000070e077210 */ /* 0x002fca0007f1e0ff */
[----:B------:R-:W-:-:S04]  /*0cf0*/  IMAD.X R15, RZ, RZ, R3, P0 ;  /* 0x000000ffff0f7224 */ /* 0x000fc800000e0603 */
[----:B------:R-:W-:-:S04]  /*0d00*/  IMAD.WIDE.U32 R2, R15, R20, RZ ;  /* 0x000000140f027225 */ /* 0x000fc800078e00ff */
[----:B------:R-:W-:-:S04]  /*0d10*/  IMAD.WIDE.U32 R4, P0, R7, R21, R2 ;  /* 0x0000001507047225 */ /* 0x000fc80007800002 */
[----:B------:R-:W-:-:S04]  /*0d20*/  IMAD.WIDE.U32 R2, R7, R20, RZ ;  /* 0x0000001407027225 */ /* 0x000fc800078e00ff */
[----:B------:R-:W-:Y:S01]  /*0d30*/  IMAD.X R7, RZ, RZ, RZ, P0 ;  /* 0x000000ffff077224 */ /* 0x000fe200000e06ff */
[----:B------:R-:W-:Y:S01]  /*0d40*/  IADD3 RZ, P0, R3, R4, RZ ;  /* 0x0000000403ff7210 */ /* 0x000fe20007f1e0ff */
[----:B------:R-:W-:-:S04]  /*0d50*/  IMAD.MOV.U32 R6, RZ, RZ, R5 ;  /* 0x000000ffff067224 */ /* 0x000fc800078e0005 */
[----:B------:R-:W-:-:S08]  /*0d60*/  IMAD.WIDE.U32.X R2, R15, R21, R6, P0 ;  /* 0x000000150f027225 */ /* 0x000fd000000e0406 */
.L_x_7:
[----:B----4-:R-:W-:Y:S01]  /*0d70*/  SHF.R.U64 R2, R2, R17, R3 ;  /* 0x0000001102027219 */ /* 0x010fe20000001203 */
[----:B---3--:R-:W-:Y:S01]  /*0d80*/  VIADD R3, R16, 0xffffffff ;  /* 0xffffffff10037836 */ /* 0x008fe20000000000 */
[----:B------:R-:W-:Y:S01]  /*0d90*/  LOP3.LUT R9, R24, R9, RZ, 0xc0, !PT ;  /* 0x0000000918097212 */ /* 0x000fe200078ec0ff */
[----:B------:R-:W-:Y:S02]  /*0da0*/  IMAD.MOV R11, RZ, RZ, -R11 ;  /* 0x000000ffff0b7224 */ /* 0x000fe400078e0a0b */
[----:B------:R-:W-:Y:S01]  /*0db0*/  IMAD.MOV R4, RZ, RZ, -R2 ;  /* 0x000000ffff047224 */ /* 0x000fe200078e0a02 */
[----:B------:R-:W-:Y:S01]  /*0dc0*/  LOP3.LUT R12, R12, R3, RZ, 0xc0, !PT ;  /* 0x000000030c0c7212 */ /* 0x000fe200078ec0ff */
[----:B------:R-:W-:Y:S02]  /*0dd0*/  @P4 IMAD R0, R13, R11, R10 ;  /* 0x0000000b0d004224 */ /* 0x000fe400078e020a */
[----:B------:R-:W-:Y:S02]  /*0de0*/  IMAD R9, R8, R2, R9 ;  /* 0x0000000208097224 */ /* 0x000fe400078e0209 */
[----:B0-----:R-:W-:-:S02]  /*0df0*/  IMAD R3, R4, R19, R14 ;  /* 0x0000001304037224 */ /* 0x001fc400078e020e */
[----:B------:R-:W-:Y:S02]  /*0e00*/  IMAD R2, R9, R22, R0 ;  /* 0x0000001609027224 */ /* 0x000fe400078e0200 */
[----:B------:R-:W-:Y:S02]  /*0e10*/  IMAD R3, R3, R16, R12 ;  /* 0x0000001003037224 */ /* 0x000fe400078e020c */
[----:B------:R-:W-:-:S03]  /*0e20*/  IMAD.MOV.U32 R0, RZ, RZ, 0x1 ;  /* 0x00000001ff007424 */ /* 0x000fc600078e00ff */
[----:B------:R-:W-:Y:S02]  /*0e30*/  SEL R4, R3, R2, !P4 ;  /* 0x0000000203047207 */ /* 0x000fe40006000000 */
[----:B------:R-:W-:-:S03]  /*0e40*/  SEL R2, R2, R3, !P4 ;  /* 0x0000000302027207 */ /* 0x000fc60006000000 */
[----:B------:R0:W-:Y:S04]  /*0e50*/  STL [R1+0x180], R4 ;  /* 0x0001800401007387 */ /* 0x0001e80000100800 */
[----:B------:R0:W-:Y:S02]  /*0e60*/  STL [R1+0x184], R2 ;  /* 0x0001840201007387 */ /* 0x0001e40000100800 */
.L_x_5:
[----:B------:R-:W-:-:S08]  /*0e70*/  NOP ;  /* 0x0000000000007918 */ /* 0x000fd00000000000 */
[----:B------:R-:W1:Y:S02]  /*0e80*/  USETMAXREG.TRY_ALLOC.CTAPOOL UP0, 0xe8 ;  /* 0x000000e8000079c8 */ /* 0x000e640008000600 */
[----:B-1----:R-:W-:-:S13]  /*0e90*/  PLOP3.LUT P0, PT, PT, PT, UP0, 0x80, 0x0 ;  /* 0x000000000000781c */ /* 0x002fda0003f0f008 */
[----:B------:R-:W-:Y:S05]  /*0ea0*/  @!P0 BRA `(.L_x_5) ;  /* 0xfffffffc00f08947 */ /* 0x000fea000383ffff */
[----:B------:R-:W-:Y:S01]  /*0eb0*/  ULDC.64 UR4, c[0x0][0x598] ;  /* 0x0001660000047ab9 */ /* 0x000fe20000000a00 */
[----:B------:R-:W-:Y:S01]  /*0ec0*/  ULDC.64 UR36, c[0x0][0x208] ;  /* 0x0000820000247ab9 */ /* 0x000fe20000000a00 */
[----:B------:R-:W-:-:S04]  /*0ed0*/  ISETP.NE.U32.AND P0, PT, RZ, UR4, PT ;  /* 0x00000004ff007c0c */ /* 0x000fc8000bf05070 */
[----:B------:R-:W-:-:S13]  /*0ee0*/  ISETP.NE.AND.EX P0, PT, RZ, UR5, PT, P0 ;  /* 0x00000005ff007c0c */ /* 0x000fda000bf05300 */
[----:B------:R-:W-:Y:S05]  /*0ef0*/  @!P0 BRA `(.L_x_8) ;  /* 0x0000000000208947 */ /* 0x000fea0003800000 */
[----:B0-----:R-:W0:Y:S02]  /*0f00*/  LDC.64 R2, c[0x0][0x598] ;  /* 0x00016600ff027b82 */ /* 0x001e240000000a00 */
[----:B0-----:R-:W2:Y:S02]  /*0f10*/  LDG.E.64 R2, desc[UR36][R2.64] ;  /* 0x0000002402027981 */ /* 0x001ea4000c1e1b00 */
[----:B--2---:R-:W-:-:S04]  /*0f20*/  ISETP.NE.U32.AND P0, PT, R2, RZ, PT ;  /* 0x000000ff0200720c */ /* 0x004fc80003f05070 */
[----:B------:R-:W-:-:S13]  /*0f30*/  ISETP.NE.AND.EX P0, PT, R3, RZ, PT, P0 ;  /* 0x000000ff0300720c */ /* 0x000fda0003f05300 */
[----:B------:R-:W-:Y:S05]  /*0f40*/  @!P0 BRA `(.L_x_8) ;  /* 0x00000000000c8947 */ /* 0x000fea0003800000 */
[----:B------:R-:W2:Y:S02]  /*0f50*/  LD.E R2, desc[UR36][R2.64] ;  /* 0x0000002402027980 */ /* 0x000ea4000c101900 */
[----:B--2---:R-:W-:Y:S01]  /*0f60*/  R2UR UR8, R2 ;  /* 0x00000000020872ca */ /* 0x004fe200000e0000 */
[----:B------:R-:W-:-:S14]  /*0f70*/  BRA `(.L_x_9) ;  /* 0x0000000000247947 */ /* 0x000fdc0003800000 */
.L_x_8:
[----:B------:R-:W-:Y:S02]  /*0f80*/  ULDC.64 UR4, c[0x0][0x588] ;  /* 0x0001620000047ab9 */ /* 0x000fe40000000a00 */
[----:B------:R-:W-:-:S04]  /*0f90*/  ISETP.NE.U32.AND P0, PT, RZ, UR4, PT ;  /* 0x00000004ff007c0c */ /* 0x000fc8000bf05070 */
[----:B------:R-:W-:-:S13]  /*0fa0*/  ISETP.NE.AND.EX P0, PT, RZ, UR5, PT, P0 ;  /* 0x00000005ff007c0c */ /* 0x000fda000bf05300 */
[----:B------:R-:W-:Y:S05]  /*0fb0*/  @!P0 BRA `(.L_x_10) ;  /* 0x0000000000108947 */ /* 0x000fea0003800000 */
[----:B0-----:R-:W0:Y:S02]  /*0fc0*/  LDC.64 R2, c[0x0][0x588] ;  /* 0x00016200ff027b82 */ /* 0x001e240000000a00 */
[----:B0-----:R-:W2:Y:S02]  /*0fd0*/  LDG.E R2, desc[UR36][R2.64] ;  /* 0x0000002402027981 */ /* 0x001ea4000c1e1900 */
[----:B--2---:R-:W-:Y:S01]  /*0fe0*/  R2UR UR8, R2 ;  /* 0x00000000020872ca */ /* 0x004fe200000e0000 */
[----:B------:R-:W-:-:S14]  /*0ff0*/  BRA `(.L_x_9) ;  /* 0x0000000000047947 */ /* 0x000fdc0003800000 */
.L_x_10:
[----:B------:R-:W-:-:S05]  /*1000*/  ULDC UR8, c[0x0][0x580] ;  /* 0x0001600000087ab9 */ /* 0x000fca0000000800 */
.L_x_9:
[----:B------:R-:W-:Y:S02]  /*1010*/  ULDC.64 UR4, c[0x0][0x5a0] ;  /* 0x0001680000047ab9 */ /* 0x000fe40000000a00 */
        /* <DEDUP_REMOVED lines=11> */
.L_x_11:
        /* <DEDUP_REMOVED lines=8> */
.L_x_13:
[----:B------:R-:W-:-:S05]  /*1150*/  ULDC UR9, c[0x0][0x584] ;  /* 0x0001610000097ab9 */ /* 0x000fca0000000800 */
.L_x_12:
[----:B------:R-:W-:-:S13]  /*1160*/  LOP3.LUT P0, RZ, R0, 0xff, RZ, 0xc0, !PT ;  /* 0x000000ff00ff7812 */ /* 0x000fda000780c0ff */
[----:B------:R-:W-:Y:S05]  /*1170*/  @!P0 EXIT ;  /* 0x000000000000894d */ /* 0x000fea0003800000 */
[----:B------:R-:W-:Y:S01]  /*1180*/  ULDC UR4, c[0x0][0x28c] ;  /* 0x0000a30000047ab9 */ /* 0x000fe20000000800 */
[----:B------:R-:W-:Y:S02]  /*1190*/  ULOP3.LUT UR10, UR7, 0x1, URZ, 0xfc, !UPT ;  /* 0x00000001070a7892 */ /* 0x000fe4000f8efc3f */
[----:B------:R-:W-:-:S04]  /*11a0*/  UIADD3 UR4, UR4, 0x1f, URZ ;  /* 0x0000001f04047890 */ /* 0x000fc8000fffe03f */
[----:B------:R-:W-:-:S04]  /*11b0*/  USHF.R.S32.HI UR5, URZ, 0x1f, UR4 ;  /* 0x0000001f3f057899 */ /* 0x000fc80008011404 */
[----:B------:R-:W-:-:S03]  /*11c0*/  ULEA.HI UR5, UR5, UR4, URZ, 0x5 ;  /* 0x0000000405057291 */ /* 0x000fc6000f8f283f */
[----:B------:R-:W-:Y:S01]  /*11d0*/  UMOV UR4, URZ ;  /* 0x0000003f00047c82 */ /* 0x000fe20008000000 */
[----:B------:R-:W-:-:S03]  /*11e0*/  USHF.R.S32.HI UR11, URZ, 0x5, UR5 ;  /* 0x000000053f0b7899 */ /* 0x000fc60008011405 */
[----:B------:R-:W-:-:S09]  /*11f0*/  UMOV UR5, URZ ;  /* 0x0000003f00057c82 */ /* 0x000fd20008000000 */
.L_x_358:
[----:B------:R-:W-:Y:S01]  /*1200*/  STL [R1+0x174], RZ ;  /* 0x000174ff01007387 */ /* 0x000fe20000100800 */
[----:B-1----:R-:W1:Y:S01]  /*1210*/  S2UR UR19, SR_CgaCtaId ;  /* 0x00000000001379c3 */ /* 0x002e620000008800 */
[----:B------:R-:W-:Y:S01]  /*1220*/  UMOV UR18, 0x400 ;  /* 0x0000040000127882 */ /* 0x000fe20000000000 */
[----:B------:R-:W-:Y:S01]  /*1230*/  UMOV UR6, URZ ;  /* 0x0000003f00067c82 */ /* 0x000fe20008000000 */
[----:B------:R-:W-:Y:S01]  /*1240*/  STL [R1+0x170], RZ ;  /* 0x000170ff01007387 */ /* 0x000fe20000100800 */
[----:B------:R-:W-:Y:S01]  /*1250*/  UMOV UR15, URZ ;  /* 0x0000003f000f7c82 */ /* 0x000fe20008000000 */
[----:B------:R-:W-:Y:S01]  /*1260*/  UMOV UR16, URZ ;  /* 0x0000003f00107c82 */ /* 0x000fe20008000000 */
[----:B------:R-:W-:Y:S01]  /*1270*/  UMOV UR38, UR5 ;  /* 0x0000000500267c82 */ /* 0x000fe20008000000 */
[----:B------:R-:W-:Y:S01]  /*1280*/  STL [R1+0x16c], RZ ;  /* 0x00016cff01007387 */ /* 0x000fe20000100800 */
[----:B0-2---:R-:W0:Y:S01]  /*1290*/  LDC R2, c[0x0][0x28c] ;  /* 0x0000a300ff027b82 */ /* 0x005e220000000800 */
[----:B------:R-:W-:-:S02]  /*12a0*/  CS2R R4, SRZ ;  /* 0x0000000000047805 */ /* 0x000fc4000001ff00 */
[----:B------:R-:W-:Y:S01]  /*12b0*/  CS2R R6, SRZ ;  /* 0x0000000000067805 */ /* 0x000fe2000001ff00 */
[----:B------:R-:W-:Y:S01]  /*12c0*/  STL [R1+0x168], RZ ;  /* 0x000168ff01007387 */ /* 0x000fe20000100800 */
[----:B------:R-:W-:Y:S02]  /*12d0*/  CS2R R8, SRZ ;  /* 0x0000000000087805 */ /* 0x000fe4000001ff00 */
[----:B------:R-:W-:Y:S02]  /*12e0*/  CS2R R10, SRZ ;  /* 0x00000000000a7805 */ /* 0x000fe4000001ff00 */
[----:B------:R-:W-:Y:S01]  /*12f0*/  CS2R R12, SRZ ;  /* 0x00000000000c7805 */ /* 0x000fe2000001ff00 */
[----:B------:R-:W-:Y:S01]  /*1300*/  STL [R1+0x164], RZ ;  /* 0x000164ff01007387 */ /* 0x000fe20000100800 */
[----:B------:R-:W-:Y:S02]  /*1310*/  CS2R R14, SRZ ;  /* 0x00000000000e7805 */ /* 0x000fe4000001ff00 */
        /* <DEDUP_REMOVED lines=10> */
[----:B------:R-:W2:Y:S01]  /*13c0*/  S2R R0, SR_TID.X ;  /* 0x0000000000007919 */ /* 0x000ea20000002100 */
[----:B------:R-:W-:Y:S02]  /*13d0*/  CS2R R192, SRZ ;  /* 0x0000000000c07805 */ /* 0x000fe4000001ff00 */
[----:B------:R-:W-:Y:S02]  /*13e0*/  CS2R R194, SRZ ;  /* 0x0000000000c27805 */ /* 0x000fe4000001ff00 */
[----:B------:R-:W-:Y:S01]  /*13f0*/  CS2R R196, SRZ ;  /* 0x0000000000c47805 */ /* 0x000fe2000001ff00 */
[----:B------:R-:W-:Y:S01]  /*1400*/  STL [R1+0x158], RZ ;  /* 0x000158ff01007387 */ /* 0x000fe20000100800 */
[----:B0-----:R-:W-:Y:S02]  /*1410*/  ISETP.GE.AND P0, PT, R2, 0x1, PT ;  /* 0x000000010200780c */ /* 0x001fe40003f06270 */
        /* <DEDUP_REMOVED lines=19> */
[----:B------:R-:W-:Y:S01]  /*1550*/  CS2R R224, SRZ ;  /* 0x0000000000e07805 */ /* 0x000fe2000001ff00 */
[----:B------:R-:W-:Y:S01]  /*1560*/  IMAD.MOV.U32 R226, RZ, RZ, RZ ;  /* 0x000000ffffe27224 */ /* 0x000fe200078e00ff */
[----:B------:R-:W-:Y:S01]  /*1570*/  CS2R R168, SRZ ;  /* 0x0000000000a87805 */ /* 0x000fe2000001ff00 */
[----:B------:R-:W-:Y:S01]  /*1580*/  STL [R1+0x140], RZ ;  /* 0x000140ff01007387 */ /* 0x000fe20000100800 */
[----:B------:R-:W-:Y:S01]  /*1590*/  IMAD.U32 R227, RZ, RZ, UR4 ;  /* 0x00000004ffe37e24 */ /* 0x000fe2000f8e00ff */
[----:B------:R-:W-:Y:S02]  /*15a0*/  CS2R R170, SRZ ;  /* 0x0000000000aa7805 */ /* 0x000fe4000001ff00 */
[----:B------:R-:W-:Y:S01]  /*15b0*/  CS2R R172, SRZ ;  /* 0x0000000000ac7805 */ /* 0x000fe2000001ff00 */
[----:B------:R-:W-:Y:S01]  /*15c0*/  STL [R1+0x13c], RZ ;  /* 0x00013cff01007387 */ /* 0x000fe20000100800 */
[----:B--2---:R-:W-:-:S02]  /*15d0*/  LOP3.LUT R0, R0, 0x80, RZ, 0xc0, !PT ;  /* 0x0000008000007812 */ /* 0x004fc400078ec0ff */
[----:B------:R-:W-:Y:S02]  /*15e0*/  CS2R R174, SRZ ;  /* 0x0000000000ae7805 */ /* 0x000fe4000001ff00 */
[----:B------:R-:W-:Y:S01]  /*15f0*/  CS2R R176, SRZ ;  /* 0x0000000000b07805 */ /* 0x000fe2000001ff00 */
[----:B------:R-:W-:Y:S01]  /*1600*/  STL [R1+0x138], RZ ;  /* 0x000138ff01007387 */ /* 0x000fe20000100800 */
[----:B------:R-:W-:Y:S02]  /*1610*/  SHF.R.U32.HI R0, RZ, 0x7, R0 ;  /* 0x00000007ff007819 */ /* 0x000fe40000011600 */
[----:B------:R-:W-:Y:S02]  /*1620*/  CS2R R178, SRZ ;  /* 0x0000000000b27805 */ /* 0x000fe4000001ff00 */
[----:B------:R-:W-:Y:S01]  /*1630*/  CS2R R180, SRZ ;  /* 0x0000000000b47805 */ /* 0x000fe2000001ff00 */
[----:B------:R-:W-:Y:S01]  /*1640*/  STL [R1+0x134], RZ ;  /* 0x000134ff01007387 */ /* 0x000fe20000100800 */
[----:B------:R-:W-:-:S02]  /*1650*/  CS2R R182, SRZ ;  /* 0x0000000000b67805 */ /* 0x000fc4000001ff00 */
[----:B------:R-:W-:Y:S02]  /*1660*/  CS2R R152, SRZ ;  /* 0x0000000000987805 */ /* 0x000fe4000001ff00 */
[----:B------:R-:W-:Y:S01]  /*1670*/  CS2R R154, SRZ ;  /* 0x00000000009a7805 */ /* 0x000fe2000001ff00 */
[----:B------:R-:W-:Y:S01]  /*1680*/  STL [R1+0x130], RZ ;  /* 0x000130ff01007387 */ /* 0x000fe20000100800 */
[----:B------:R-:W-:Y:S02]  /*1690*/  CS2R R156, SRZ ;  /* 0x00000000009c7805 */ /* 0x000fe4000001ff00 */
        /* <DEDUP_REMOVED lines=89> */
[----:B----4-:R-:W-:Y:S01]  /*1c30*/  CS2R R36, SRZ ;  /* 0x0000000000247805 */ /* 0x010fe2000001ff00 */
[----:B------:R-:W-:Y:S01]  /*1c40*/  STL [R1+0xd4], RZ ;  /* 0x0000d4ff01007387 */ /* 0x000fe20000100800 */
[----:B---3--:R-:W-:-:S03]  /*1c50*/  CS2R R38, SRZ ;  /* 0x0000000000267805 */ /* 0x008fc6000001ff00 */
[----:B------:R-:W-:Y:S04]  /*1c60*/  STL [R1+0xd0], RZ ;  /* 0x0000d0ff01007387 */ /* 0x000fe80000100800 */
[----:B------:R-:W-:Y:S04]  /*1c70*/  STL [R1+0xcc], RZ ;  /* 0x0000ccff01007387 */ /* 0x000fe80000100800 */
[----:B------:R-:W-:Y:S04]  /*1c80*/  STL [R1+0xc8], RZ ;  /* 0x0000c8ff01007387 */ /* 0x000fe80000100800 */
[----:B------:R-:W-:Y:S04]  /*1c90*/  STL [R1+0xc4], RZ ;  /* 0x0000c4ff01007387 */ /* 0x000fe80000100800 */
[----:B------:R-:W-:Y:S04]  /*1ca0*/  STL [R1+0xc0], RZ ;  /* 0x0000c0ff01007387 */ /* 0x000fe80000100800 */
[----:B------:R-:W-:Y:S04]  /*1cb0*/  STL [R1+0xbc], RZ ;  /* 0x0000bcff01007387 */ /* 0x000fe80000100800 */
[----:B------:R-:W-:Y:S04]  /*1cc0*/  STL [R1+0xb8], RZ ;  /* 0x0000b8ff01007387 */ /* 0x000fe80000100800 */
[----:B------:R-:W-:Y:S04]  /*1cd0*/  STL [R1+0xb4], RZ ;  /* 0x0000b4ff01007387 */ /* 0x000fe80000100800 */
[----:B------:R-:W0:Y:S04]  /*1ce0*/  SHFL.IDX PT, R0, R0, RZ, 0x1f ;  /* 0x00001fff00007589 */ /* 0x000e2800000e0000 */
[----:B------:R2:W-:Y:S04]  /*1cf0*/  STL [R1+0xb0], RZ ;  /* 0x0000b0ff01007387 */ /* 0x0005e80000100800 */
[----:B------:R2:W-:Y:S04]  /*1d00*/  STL [R1+0xac], RZ ;  /* 0x0000acff01007387 */ /* 0x0005e80000100800 */
[----:B------:R2:W-:Y:S04]  /*1d10*/  STL [R1+0xa8], RZ ;  /* 0x0000a8ff01007387 */ /* 0x0005e80000100800 */
[----:B------:R2:W-:Y:S04]  /*1d20*/  STL [R1+0xa4], RZ ;  /* 0x0000a4ff01007387 */ /* 0x0005e80000100800 */
[----:B------:R2:W-:Y:S04]  /*1d30*/  STL [R1+0xa0], RZ ;  /* 0x0000a0ff01007387 */ /* 0x0005e80000100800 */
[----:B------:R2:W-:Y:S01]  /*1d40*/  STL [R1+0x9c], RZ ;  /* 0x00009cff01007387 */ /* 0x0005e20000100800 */
[----:B0-----:R-:W-:Y:S01]  /*1d50*/  R2UR UR13, R0 ;  /* 0x00000000000d72ca */ /* 0x001fe200000e0000 */
[----:B------:R-:W-:-:S02]  /*1d60*/  IMAD.MOV.U32 R0, RZ, RZ, RZ ;  /* 0x000000ffff007224 */ /* 0x000fc400078e00ff */
[----:B------:R2:W-:Y:S04]  /*1d70*/  STL [R1+0x98], RZ ;  /* 0x000098ff01007387 */ /* 0x0005e80000100800 */
[----:B------:R2:W-:Y:S04]  /*1d80*/  STL [R1+0x94], RZ ;  /* 0x000094ff01007387 */ /* 0x0005e80000100800 */
[----:B------:R2:W-:Y:S02]  /*1d90*/  STL [R1+0x90], RZ ;  /* 0x000090ff01007387 */ /* 0x0005e40000100800 */
[----:B------:R-:W-:-:S02]  /*1da0*/  ULEA.HI UR12, UR13, UR13, URZ, 0x1 ;  /* 0x0000000d0d0c7291 */ /* 0x000fc4000f8f083f */
[----:B------:R2:W-:Y:S02]  /*1db0*/  STL [R1+0x8c], RZ ;  /* 0x00008cff01007387 */ /* 0x0005e40000100800 */
[----:B------:R-:W-:Y:S02]  /*1dc0*/  ULOP3.LUT UR17, UR12, 0x1ffffe, URZ, 0xc0, !UPT ;  /* 0x001ffffe0c117892 */ /* 0x000fe4000f8ec03f */
[----:B------:R2:W-:Y:S01]  /*1dd0*/  STL [R1+0x88], RZ ;  /* 0x000088ff01007387 */ /* 0x0005e20000100800 */
[----:B-1----:R-:W-:Y:S02]  /*1de0*/  ULEA UR12, UR19, UR18, 0x18 ;  /* 0x00000012130c7291 */ /* 0x002fe4000f8ec03f */
[----:B------:R-:W-:Y:S01]  /*1df0*/  UIADD3 UR17, UR13, -UR17, URZ ;  /* 0x800000110d117290 */ /* 0x000fe2000fffe03f */
[----:B------:R2:W-:Y:S03]  /*1e00*/  STL [R1+0x84], RZ ;  /* 0x000084ff01007387 */ /* 0x0005e60000100800 */
[----:B------:R-:W-:Y:S01]  /*1e10*/  ULEA UR17, UR17, UR12, 0xb ;  /* 0x0000000c11117291 */ /* 0x000fe2000f8e583f */
[----:B------:R2:W-:Y:S03]  /*1e20*/  STL [R1+0x80], RZ ;  /* 0x000080ff01007387 */ /* 0x0005e60000100800 */
[----:B------:R-:W-:Y:S01]  /*1e30*/  UIADD3 UR17, UR17, 0x200, URZ ;  /* 0x0000020011117890 */ /* 0x000fe2000fffe03f */
[----:B------:R2:W-:Y:S03]  /*1e40*/  STL [R1+0x7c], RZ ;  /* 0x00007cff01007387 */ /* 0x0005e60000100800 */
[----:B------:R-:W-:Y:S01]  /*1e50*/  USHF.R.U32.HI UR13, URZ, 0x4, UR17 ;  /* 0x000000043f0d7899 */ /* 0x000fe20008011611 */
[----:B------:R2:W-:Y:S03]  /*1e60*/  STL [R1+0x78], RZ ;  /* 0x000078ff01007387 */ /* 0x0005e60000100800 */
[----:B------:R-:W-:Y:S01]  /*1e70*/  ULOP3.LUT UR13, UR13, 0x3fff, URZ, 0xc0, !UPT ;  /* 0x00003fff0d0d7892 */ /* 0x000fe2000f8ec03f */
[----:B------:R2:W-:Y:S04]  /*1e80*/  STL [R1+0x74], RZ ;  /* 0x000074ff01007387 */ /* 0x0005e80000100800 */
        /* <DEDUP_REMOVED lines=28> */
[----:B------:R2:W-:Y:S01]  /*2050*/  STL [R1], RZ ;  /* 0x000000ff01007387 */ /* 0x0005e20000100800 */
[----:B------:R-:W-:Y:S05]  /*2060*/  @!P0 BRA `(.L_x_14) ;  /* 0x0000001c00248947 */ /* 0x000fea0003800000 */
[----:B------:R-:W-:-:S06]  /*2070*/  UISETP.NE.AND UP0, UPT, UR10, 0x3, UPT ;  /* 0x000000030a00788c */ /* 0x000fcc000bf05270 */
[----:B------:R-:W-:-:S13]  /*2080*/  PLOP3.LUT P1, PT, PT, PT, UP0, 0x80, 0x0 ;  /* 0x000000000000781c */ /* 0x000fda0003f2f008 */
[----:B------:R-:W-:Y:S05]  /*2090*/  @!P1 BRA `(.L_x_15) ;  /* 0x0000000000049947 */ /* 0x000fea0003800000 */
[----:B------:R-:W-:Y:S01]  /*20a0*/  BPT.TRAP 0x1 ;  /* 0x000000040000795c */ /* 0x000fe20000300000 */
.L_x_15:
[----:B------:R-:W-:Y:S01]  /*20b0*/  ULEA UR15, UR5, UR12, 0x3 ;  /* 0x0000000c050f7291 */ /* 0x000fe2000f8e183f */
[----:B------:R-:W-:-:S05]  /*20c0*/  IMAD.U32 R0, RZ, RZ, UR4 ;  /* 0x00000004ff007e24 */ /* 0x000fca000f8e00ff */
[----:B------:R-:W-:-:S04]  /*20d0*/  SHF.L.U32 R0, R0, 0x1f, RZ ;  /* 0x0000001f00007819 */ /* 0x000fc800000006ff */
[----:B------:R0:W1:Y:S01]  /*20e0*/  SYNCS.PHASECHK.TRANS64.TRYWAIT P0, [UR15], R0 ;  /* 0x00000000ff0075a7 */ /* 0x000062000800014f */
[----:B------:R-:W-:Y:S05]  /*20f0*/  @!P1 BRA `(.L_x_16) ;  /* 0x0000000000049947 */ /* 0x000fea0003800000 */
[----:B------:R-:W-:Y:S01]  /*2100*/  BPT.TRAP 0x1 ;  /* 0x000000040000795c */ /* 0x000fe20000300000 */
.L_x_16:
[----:B------:R3:W-:Y:S01]  /*2110*/  STL [R1+0x174], RZ ;  /* 0x000174ff01007387 */ /* 0x0007e20000100800 */
[----:B------:R-:W-:Y:S01]  /*2120*/  UMOV UR6, 0x1 ;  /* 0x0000000100067882 */ /* 0x000fe20000000000 */
[----:B-1----:R-:W-:Y:S05]  /*2130*/  @P0 BRA `(.L_x_17) ;  /* 0x0000000000080947 */ /* 0x002fea0003800000 */
[----:B------:R-:W1:Y:S02]  /*2140*/  SYNCS.PHASECHK.TRANS64.TRYWAIT P0, [UR15], R0 ;  /* 0x00000000ff0075a7 */ /* 0x000e64000800014f */
[----:B-1----:R-:W-:Y:S05]  /*2150*/  @!P0 BRA `(.L_x_18) ;  /* 0x0000013400fc8947 */ /* 0x002fea0003800000 */
.L_x_17:
[----:B------:R4:W-:Y:S01]  /*2160*/  STL [R1+0x170], RZ ;  /* 0x000170ff01007387 */ /* 0x0009e20000100800 */
[----:B------:R-:W-:Y:S01]  /*2170*/  UIADD3 UR15, UR12, 0x22200, URZ ;  /* 0x000222000c0f7890 */ /* 0x000fe2000fffe03f */
[----:B------:R-:W-:Y:S01]  /*2180*/  WARPGROUP.ARRIVE ;  /* 0x00000000000079c5 */ /* 0x000fe20000000000 */
[----:B------:R-:W-:Y:S01]  /*2190*/  ULOP3.LUT UR16, UR13, 0x10000, URZ, 0xfc, !UPT ;  /* 0x000100000d107892 */ /* 0x000fe2000f8efc3f */
[----:B------:R4:W-:Y:S01]  /*21a0*/  STL [R1+0x16c], RZ ;  /* 0x00016cff01007387 */ /* 0x0009e20000100800 */
[----:B------:R-:W-:Y:S01]  /*21b0*/  USHF.R.U32.HI UR15, URZ, 0x4, UR15 ;  /* 0x000000043f0f7899 */ /* 0x000fe2000801160f */
[----:B01----:R-:W-:Y:S01]  /*21c0*/  IMAD.MOV.U32 R0, RZ, RZ, RZ ;  /* 0x000000ffff007224 */ /* 0x003fe200078e00ff */
[----:B------:R-:W-:Y:S01]  /*21d0*/  ULEA UR16, UR5, UR16, 0x9 ;  /* 0x0000001005107291 */ /* 0x000fe2000f8e483f */
[----:B------:R4:W-:Y:S01]  /*21e0*/  STL [R1+0x168], RZ ;  /* 0x000168ff01007387 */ /* 0x0009e20000100800 */
[----:B------:R-:W-:Y:S01]  /*21f0*/  ULOP3.LUT UR15, UR15, 0x3fff, URZ, 0xc0, !UPT ;  /* 0x00003fff0f0f7892 */ /* 0x000fe2000f8ec03f */
[----:B------:R-:W-:Y:S01]  /*2200*/  CS2R R2, SRZ ;  /* 0x0000000000027805 */ /* 0x000fe2000001ff00 */
[----:B------:R-:W-:Y:S01]  /*2210*/  UMOV UR17, 0xc0000010 ;  /* 0xc000001000117882 */ /* 0x000fe20000000000 */
[----:B------:R4:W-:Y:S01]  /*2220*/  STL [R1+0x164], RZ ;  /* 0x000164ff01007387 */ /* 0x0009e20000100800 */
[----:B------:R-:W-:Y:S01]  /*2230*/  ULOP3.LUT UR15, UR15, 0x10000, URZ, 0xfc, !UPT ;  /* 0x000100000f0f7892 */ /* 0x000fe2000f8efc3f */
[----:B------:R-:W-:Y:S01]  /*2240*/  CS2R R4, SRZ ;  /* 0x0000000000047805 */ /* 0x000fe2000001ff00 */
[----:B------:R-:W-:Y:S01]  /*2250*/  UMOV UR19, 0xc0000010 ;  /* 0xc000001000137882 */ /* 0x000fe20000000000 */
[----:B------:R4:W-:Y:S01]  /*2260*/  STL [R1+0x160], RZ ;  /* 0x000160ff01007387 */ /* 0x0009e20000100800 */
[----:B------:R-:W-:Y:S01]  /*2270*/  UIMAD UR18, UR5, 0x140, UR15 ;  /* 0x00000140051278a4 */ /* 0x000fe2000f8e020f */
[----:B------:R-:W-:Y:S01]  /*2280*/  CS2R R6, SRZ ;  /* 0x0000000000067805 */ /* 0x000fe2000001ff00 */
[----:B------:R-:W-:Y:S01]  /*2290*/  UIADD3 UR15, UR16, 0x100, URZ ;  /* 0x00000100100f7890 */ /* 0x000fe2000fffe03f */
[----:B------:R4:W-:Y:S01]  /*22a0*/  STL [R1+0x15c], RZ ;  /* 0x00015cff01007387 */ /* 0x0009e20000100800 */
[----:B------:R-:W-:Y:S01]  /*22b0*/  UIADD3 UR22, UR18, 0x40, URZ ;  /* 0x0000004012167890 */ /* 0x000fe2000fffe03f */
[----:B------:R-:W-:Y:S01]  /*22c0*/  CS2R R8, SRZ ;  /* 0x0000000000087805 */ /* 0x000fe2000001ff00 */
[----:B------:R-:W-:Y:S01]  /*22d0*/  UIADD3 UR30, UR18, 0x80, URZ ;  /* 0x00000080121e7890 */ /* 0x000fe2000fffe03f */
[----:B------:R4:W-:Y:S01]  /*22e0*/  STL [R1+0x158], RZ ;  /* 0x000158ff01007387 */ /* 0x0009e20000100800 */
[----:B------:R-:W-:-:S02]  /*22f0*/  UIADD3 UR26, UR18, 0xc0, URZ ;  /* 0x000000c0121a7890 */ /* 0x000fc4000fffe03f */
[----:B------:R-:W-:Y:S01]  /*2300*/  QGMMA.64x32x32.F32.E4M3.E4M3 R168, gdesc[UR16], RZ, !UPT ;  /* 0x0060000010a879f3 */ /* 0x000fe2000c7008ff */
[----:B------:R-:W-:Y:S01]  /*2310*/  UIADD3 UR34, UR18, 0x100, URZ ;  /* 0x0000010012227890 */ /* 0x000fe2000fffe03f */
[----:B------:R4:W-:Y:S01]  /*2320*/  STL [R1+0x154], RZ ;  /* 0x000154ff01007387 */ /* 0x0009e20000100800 */
[----:B------:R-:W-:Y:S01]  /*2330*/  UMOV UR20, UR16 ;  /* 0x0000001000147c82 */ /* 0x000fe20008000000 */
[----:B------:R-:W-:Y:S01]  /*2340*/  UMOV UR21, UR17 ;  /* 0x0000001100157c82 */ /* 0x000fe20008000000 */
[----:B------:R-:W-:Y:S01]  /*2350*/  UMOV UR23, 0xc0000010 ;  /* 0xc000001000177882 */ /* 0x000fe20000000000 */
[----:B------:R4:W-:Y:S01]  /*2360*/  STL [R1+0x150], RZ ;  /* 0x000150ff01007387 */ /* 0x0009e20000100800 */
[----:B------:R-:W-:Y:S01]  /*2370*/  UMOV UR28, UR16 ;  /* 0x00000010001c7c82 */ /* 0x000fe20008000000 */
[----:B------:R-:W-:Y:S01]  /*2380*/  UMOV UR24, UR16 ;  /* 0x0000001000187c82 */ /* 0x000fe20008000000 */
[----:B------:R-:W-:Y:S01]  /*2390*/  UMOV UR32, UR16 ;  /* 0x0000001000207c82 */ /* 0x000fe20008000000 */
[----:B------:R4:W-:Y:S01]  /*23a0*/  STL [R1+0x14c], RZ ;  /* 0x00014cff01007387 */ /* 0x0009e20000100800 */
[----:B------:R-:W-:Y:S01]  /*23b0*/  UMOV UR29, UR17 ;  /* 0x00000011001d7c82 */ /* 0x000fe20008000000 */
[----:B------:R-:W-:Y:S01]  /*23c0*/  UMOV UR31, 0xc0000010 ;  /* 0xc0000010001f7882 */ /* 0x000fe20000000000 */
[----:B------:R-:W-:Y:S01]  /*23d0*/  ULDC UR16, c[0x0][0x50c] ;  /* 0x0001430000107ab9 */ /* 0x000fe20000000800 */
[----:B------:R4:W-:Y:S01]  /*23e0*/  STL [R1+0x148], RZ ;  /* 0x000148ff01007387 */ /* 0x0009e20000100800 */
[----:B------:R-:W-:Y:S01]  /*23f0*/  QGMMA.64x32x32.F32.E4M3.E4M3 R136, gdesc[UR20], RZ, !UPT ;  /* 0x00600000148879f3 */ /* 0x000fe2000c7008ff */
[----:B------:R-:W-:Y:S01]  /*2400*/  UMOV UR25, UR17 ;  /* 0x0000001100197c82 */ /* 0x000fe20008000000 */
[----:B------:R-:W-:Y:S01]  /*2410*/  UMOV UR27, 0xc0000010 ;  /* 0xc0000010001b7882 */ /* 0x000fe20000000000 */
[----:B------:R4:W-:Y:S01]  /*2420*/  STL [R1+0x144], RZ ;  /* 0x000144ff01007387 */ /* 0x0009e20000100800 */
[----:B------:R-:W-:Y:S01]  /*2430*/  QGMMA.64x32x32.F32.E4M3.E4M3 R104, gdesc[UR28], RZ, !UPT ;  /* 0x006000001c6879f3 */ /* 0x000fe2000c7008ff */
[----:B------:R-:W-:Y:S01]  /*2440*/  UMOV UR33, UR17 ;  /* 0x0000001100217c82 */ /* 0x000fe20008000000 */
[----:B------:R-:W-:Y:S01]  /*2450*/  UMOV UR35, 0xc0000010 ;  /* 0xc000001000237882 */ /* 0x000fe20000000000 */
[----:B------:R4:W-:Y:S01]  /*2460*/  STL [R1+0x140], RZ ;  /* 0x000140ff01007387 */ /* 0x0009e20000100800 */
[----:B------:R-:W-:Y:S01]  /*2470*/  UISETP.NE.AND UP0, UPT, UR16, 0x1, UPT ;  /* 0x000000011000788c */ /* 0x000fe2000bf05270 */
[----:B------:R-:W-:Y:S01]  /*2480*/  QGMMA.64x32x32.F32.E4M3.E4M3 R72, gdesc[UR24], RZ, !UPT ;  /* 0x00600000184879f3 */ /* 0x000fe2000c7008ff */
[----:B------:R-:W-:Y:S01]  /*2490*/  CS2R R10, SRZ ;  /* 0x00000000000a7805 */ /* 0x000fe2000001ff00 */
[----:B------:R4:W-:Y:S01]  /*24a0*/  STL [R1+0x13c], RZ ;  /* 0x00013cff01007387 */ /* 0x0009e20000100800 */
[----:B------:R-:W-:Y:S01]  /*24b0*/  CS2R R12, SRZ ;  /* 0x00000000000c7805 */ /* 0x000fe2000001ff00 */
[----:B------:R-:W-:Y:S01]  /*24c0*/  QGMMA.64x32x32.F32.E4M3.E4M3 R40, gdesc[UR32], RZ, !UPT ;  /* 0x00600000202879f3 */ /* 0x000fe2000c7008ff */
[----:B------:R-:W-:Y:S01]  /*24d0*/  UMOV UR32, UR15 ;  /* 0x0000000f00207c82 */ /* 0x000fe20008000000 */
[----:B------:R4:W-:Y:S01]  /*24e0*/  STL [R1+0x138], RZ ;  /* 0x000138ff01007387 */ /* 0x0009e20000100800 */
[----:B------:R-:W-:Y:S01]  /*24f0*/  USEL UR15, URZ, 0x1, UP0 ;  /* 0x000000013f0f7887 */ /* 0x000fe20008000000 */
[----:B------:R-:W-:Y:S01]  /*2500*/  CS2R R14, SRZ ;  /* 0x00000000000e7805 */ /* 0x000fe2000001ff00 */
[----:B------:R-:W-:Y:S01]  /*2510*/  UMOV UR33, 0xc0000010 ;  /* 0xc000001000217882 */ /* 0x000fe20000000000 */
[----:B------:R4:W-:Y:S01]  /*2520*/  STL [R1+0x134], RZ ;  /* 0x000134ff01007387 */ /* 0x0009e20000100800 */
[----:B------:R-:W-:Y:S01]  /*2530*/  UMOV UR24, UR32 ;  /* 0x0000002000187c82 */ /* 0x000fe20008000000 */
[----:B------:R-:W-:Y:S01]  /*2540*/  UMOV UR25, UR33 ;  /* 0x0000002100197c82 */ /* 0x000fe20008000000 */
[----:B------:R-:W-:Y:S01]  /*2550*/  ISETP.NE.AND P0, PT, RZ, UR15, PT ;  /* 0x0000000fff007c0c */ /* 0x000fe2000bf05270 */
[----:B------:R4:W-:Y:S01]  /*2560*/  STL [R1+0x130], RZ ;  /* 0x000130ff01007387 */ /* 0x0009e20000100800 */
[----:B------:R-:W-:Y:S01]  /*2570*/  QGMMA.64x32x32.F32.E4M3.E4M3 R24, gdesc[UR32], RZ, !UPT ;  /* 0x00600000201879f3 */ /* 0x000fe2000c7008ff */
[----:B------:R-:W-:Y:S01]  /*2580*/  UMOV UR28, UR32 ;  /* 0x00000020001c7c82 */ /* 0x000fe20008000000 */
[----:B------:R-:W-:Y:S01]  /*2590*/  UMOV UR29, UR33 ;  /* 0x00000021001d7c82 */ /* 0x000fe20008000000 */
        /* <DEDUP_REMOVED lines=10> */
[----:B------:R-:W-:-:S02]  /*2640*/  CS2R R16, SRZ ;  /* 0x0000000000107805 */ /* 0x000fc4000001ff00 */
[----:B------:R-:W-:Y:S01]  /*2650*/  CS2R R18, SRZ ;  /* 0x0000000000127805 */ /* 0x000fe2000001ff00 */
[----:B------:R4:W-:Y:S01]  /*2660*/  STL [R1+0x120], RZ ;  /* 0x000120ff01007387 */ /* 0x0009e20000100800 */
[----:B------:R-:W-:Y:S01]  /*2670*/  QGMMA.64x32x32.F32.E4M3.E4M3 R152, gdesc[UR16], RZ, !UPT, gsb0 ;  /* 0x00600000109879f3 */ /* 0x000fe2000c0008ff */
[----:B------:R-:W-:Y:S02]  /*2680*/  CS2R R20, SRZ ;  /* 0x0000000000147805 */ /* 0x000fe4000001ff00 */
[----:B------:R-:W-:Y:S01]  /*2690*/  CS2R R22, SRZ ;  /* 0x0000000000167805 */ /* 0x000fe2000001ff00 */
[----:B------:R4:W-:Y:S01]  /*26a0*/  STL [R1+0x11c], RZ ;  /* 0x00011cff01007387 */ /* 0x0009e20000100800 */
[----:B------:R-:W-:Y:S02]  /*26b0*/  CS2R R184, SRZ ;  /* 0x0000000000b87805 */ /* 0x000fe4000001ff00 */
[----:B------:R-:W-:Y:S02]  /*26c0*/  CS2R R186, SRZ ;  /* 0x0000000000ba7805 */ /* 0x000fe4000001ff00 */
[----:B------:R-:W-:Y:S01]  /*26d0*/  CS2R R188, SRZ ;  /* 0x0000000000bc7805 */ /* 0x000fe2000001ff00 */
[----:B------:R4:W-:Y:S01]  /*26e0*/  STL [R1+0x118], RZ ;  /* 0x000118ff01007387 */ /* 0x0009e20000100800 */
[----:B------:R-:W-:-:S02]  /*26f0*/  CS2R R190, SRZ ;  /* 0x0000000000be7805 */ /* 0x000fc4000001ff00 */
        /* <DEDUP_REMOVED lines=23> */
[----:B------:R-:W-:-:S03]  /*2870*/  IMAD.MOV.U32 R226, RZ, RZ, RZ ;  /* 0x000000ffffe27224 */ /* 0x000fc600078e00ff */
        /* <DEDUP_REMOVED lines=65> */
[----:B------:R-:W-:Y:S02]  /*2c90*/  WARPGROUP.DEPBAR.LE gsb0, 0x0 ;  /* 0x00008000000079c5 */ /* 0x000fe40000010000 */
[----:B------:R-:W-:-:S01]  /*2ca0*/  FADD R227, RZ, R106 ;  /* 0x0000006affe37221 */ /* 0x000fc20000000000 */
[----:B------:R-:W-:Y:S01]  /*2cb0*/  FADD R226, RZ, R168 ;  /* 0x000000a8ffe27221 */ /* 0x000fe20000000000 */
[----:B------:R-:W-:-:S01]  /*2cc0*/  FADD R225, RZ, R169 ;  /* 0x000000a9ffe17221 */ /* 0x000fc20000000000 */
[----:B------:R-:W-:Y:S01]  /*2cd0*/  FADD R224, RZ, R170 ;  /* 0x000000aaffe07221 */ /* 0x000fe20000000000 */
[----:B------:R-:W-:-:S01]  /*2ce0*/  FADD R223, RZ, R171 ;  /* 0x000000abffdf7221 */ /* 0x000fc20000000000 */
[----:B------:R0:W-:Y:S01]  /*2cf0*/  STL [R1], R227 ;  /* 0x000000e301007387 */ /* 0x0001e20000100800 */
[----:B------:R-:W-:-:S01]  /*2d00*/  FADD R222, RZ, R172 ;  /* 0x000000acffde7221 */ /* 0x000fc20000000000 */
[----:B------:R-:W-:Y:S01]  /*2d10*/  FADD R221, RZ, R173 ;  /* 0x000000adffdd7221 */ /* 0x000fe20000000000 */
[----:B------:R-:W-:-:S01]  /*2d20*/  FADD R220, RZ, R174 ;  /* 0x000000aeffdc7221 */ /* 0x000fc20000000000 */
[----:B------:R-:W-:Y:S01]  /*2d30*/  FADD R219, RZ, R175 ;  /* 0x000000afffdb7221 */ /* 0x000fe20000000000 */
[----:B------:R-:W-:-:S01]  /*2d40*/  FADD R218, RZ, R176 ;  /* 0x000000b0ffda7221 */ /* 0x000fc20000000000 */
[----:B------:R-:W-:Y:S01]  /*2d50*/  FADD R217, RZ, R177 ;  /* 0x000000b1ffd97221 */ /* 0x000fe20000000000 */
[----:B------:R-:W-:-:S01]  /*2d60*/  FADD R216, RZ, R178 ;  /* 0x000000b2ffd87221 */ /* 0x000fc20000000000 */
[----:B------:R-:W-:Y:S01]  /*2d70*/  FADD R215, RZ, R179 ;  /* 0x000000b3ffd77221 */ /* 0x000fe20000000000 */
[----:B------:R-:W-:-:S01]  /*2d80*/  FADD R214, RZ, R180 ;  /* 0x000000b4ffd67221 */ /* 0x000fc20000000000 */
[----:B0-----:R-:W-:Y:S01]  /*2d90*/  FADD R227, RZ, R107 ;  /* 0x0000006bffe37221 */ /* 0x001fe20000000000 */
[----:B------:R-:W-:-:S01]  /*2da0*/  FADD R213, RZ, R181 ;  /* 0x000000b5ffd57221 */ /* 0x000fc20000000000 */
[----:B------:R-:W-:Y:S01]  /*2db0*/  FADD R212, RZ, R182 ;  /* 0x000000b6ffd47221 */ /* 0x000fe20000000000 */
[----:B------:R-:W-:-:S01]  /*2dc0*/  FADD R211, RZ, R183 ;  /* 0x000000b7ffd37221 */ /* 0x000fc20000000000 */
[----:B------:R-:W-:Y:S01]  /*2dd0*/  FADD R210, RZ, R152 ;  /* 0x00000098ffd27221 */ /* 0x000fe20000000000 */
[----:B------:R0:W-:Y:S01]  /*2de0*/  STL [R1+0x4], R227 ;  /* 0x000004e301007387 */ /* 0x0001e20000100800 */
        /* <DEDUP_REMOVED lines=56> */
[----:B------:R-:W-:-:S03]  /*3170*/  UMOV UR6, URZ ;  /* 0x0000003f00067c82 */ /* 0x000fc60008000000 */
[----:B------:R0:W-:Y:S02]  /*3180*/  STL [R1+0x14], R227 ;  /* 0x000014e301007387 */ /* 0x0001e40000100800 */
[----:B0-----:R-:W-:-:S05]  /*3190*/  FADD R227, RZ, R112 ;  /* 0x00000070ffe37221 */ /* 0x001fca0000000000 */
        /* <DEDUP_REMOVED lines=175> */
.L_x_19:
[----:B------:R-:W-:-:S04]  /*3c90*/  UIADD3 UR38, UR5, 0x1, URZ ;  /* 0x0000000105267890 */ /* 0x000fc8000fffe03f */
[----:B------:R-:W-:-:S04]  /*3ca0*/  UISETP.NE.AND UP0, UPT, UR38, 0x11, UPT ;  /* 0x000000112600788c */ /* 0x000fc8000bf05270 */
[----:B------:R-:W-:Y:S02]  /*3cb0*/  USEL UR16, URZ, 0x1, UP0 ;  /* 0x000000013f107887 */ /* 0x000fe40008000000 */
[----:B------:R-:W-:Y:S02]  /*3cc0*/  USEL UR38, UR38, URZ, UP0 ;  /* 0x0000003f26267287 */ /* 0x000fe40008000000 */
[----:B------:R-:W-:-:S06]  /*3cd0*/  ULOP3.LUT UR16, UR4, UR16, URZ, 0x3c, !UPT ;  /* 0x0000001004107292 */ /* 0x000fcc000f8e3c3f */
[----:B0-----:R-:W-:Y:S01]  /*3ce0*/  IMAD.U32 R227, RZ, RZ, UR16 ;  /* 0x00000010ffe37e24 */ /* 0x001fe2000f8e00ff */
[----:B------:R-:W-:-:S06]  /*3cf0*/  UMOV UR16, 0x1 ;  /* 0x0000000100107882 */ /* 0x000fcc0000000000 */
.L_x_14:
[----:B------:R-:W-:-:S04]  /*3d00*/  UISETP.LT.AND UP0, UPT, UR11, 0x1, UPT ;  /* 0x000000010b00788c */ /* 0x000fc8000bf01270 */
[----:B------:R-:W-:-:S04]  /*3d10*/  USEL UR17, UR11, 0x1, UP0 ;  /* 0x000000010b117887 */ /* 0x000fc80008000000 */
[----:B------:R-:W-:-:S04]  /*3d20*/  UIADD3 UR17, UR11, -UR17, URZ ;  /* 0x800000110b117290 */ /* 0x000fc8000fffe03f */
[----:B------:R-:W-:-:S06]  /*3d30*/  UISETP.GE.AND UP0, UPT, UR17, 0x1, UPT ;  /* 0x000000011100788c */ /* 0x000fcc000bf06270 */
[----:B------:R-:W-:-:S13]  /*3d40*/  PLOP3.LUT P0, PT, PT, PT, UP0, 0x80, 0x0 ;  /* 0x000000000000781c */ /* 0x000fda0003f0f008 */
[----:B------:R-:W-:Y:S05]  /*3d50*/  @!P0 BRA `(.L_x_20) ;  /* 0x0000001c00848947 */ /* 0x000fea0003800000 */
[----:B------:R-:W-:Y:S01]  /*3d60*/  IMAD.U32 R228, RZ, RZ, UR17 ;  /* 0x00000011ffe47e24 */ /* 0x000fe2000f8e00ff */
[----:B------:R-:W-:Y:S01]  /*3d70*/  UMOV UR39, UR5 ;  /* 0x0000000500277c82 */ /* 0x000fe20008000000 */
[----:B------:R-:W-:-:S05]  /*3d80*/  ULDC UR40, c[0x0][0x50c] ;  /* 0x0001430000287ab9 */ /* 0x000fca0000000800 */
.L_x_28:
[----:B------:R-:W-:-:S06]  /*3d90*/  UISETP.NE.AND UP0, UPT, UR10, 0x3, UPT ;  /* 0x000000030a00788c */ /* 0x000fcc000bf05270 */
[----:B------:R-:W-:-:S13]  /*3da0*/  PLOP3.LUT P1, PT, PT, PT, UP0, 0x80, 0x0 ;  /* 0x000000000000781c */ /* 0x000fda0003f2f008 */
[----:B01----:R-:W-:Y:S05]  /*3db0*/  @!P1 BRA `(.L_x_21) ;  /* 0x0000000000049947 */ /* 0x003fea0003800000 */
[----:B------:R-:W-:Y:S01]  /*3dc0*/  BPT.TRAP 0x1 ;  /* 0x000000040000795c */ /* 0x000fe20000300000 */
.L_x_21:
[----:B------:R-:W0:Y:S01]  /*3dd0*/  S2UR UR17, SR_CgaCtaId ;  /* 0x00000000001179c3 */ /* 0x000e220000008800 */
[----:B------:R-:W-:Y:S01]  /*3de0*/  UMOV UR12, 0x400 ;  /* 0x00000400000c7882 */ /* 0x000fe20000000000 */
[----:B------:R-:W-:Y:S01]  /*3df0*/  SHF.L.U32 R229, R227, 0x1f, RZ ;  /* 0x0000001fe3e57819 */ /* 0x000fe200000006ff */
[----:B0-----:R-:W-:-:S04]  /*3e00*/  ULEA UR12, UR17, UR12, 0x18 ;  /* 0x0000000c110c7291 */ /* 0x001fc8000f8ec03f */
[----:B------:R-:W-:-:S09]  /*3e10*/  ULEA UR17, UR38, UR12, 0x3 ;  /* 0x0000000c26117291 */ /* 0x000fd2000f8e183f */
[----:B------:R0:W1:Y:S01]  /*3e20*/  SYNCS.PHASECHK.TRANS64.TRYWAIT P0, [UR17], R229 ;  /* 0x000000e5ff0075a7 */ /* 0x0000620008000151 */
[----:B------:R-:W-:Y:S05]  /*3e30*/  @!P1 BRA `(.L_x_22) ;  /* 0x0000000000049947 */ /* 0x000fea0003800000 */
[----:B------:R-:W-:Y:S01]  /*3e40*/  BPT.TRAP 0x1 ;  /* 0x000000040000795c */ /* 0x000fe20000300000 */
.L_x_22:
[----:B-1----:R-:W-:Y:S05]  /*3e50*/  @P0 BRA `(.L_x_23) ;  /* 0x0000000000080947 */ /* 0x002fea0003800000 */
[----:B------:R-:W1:Y:S02]  /*3e60*/  SYNCS.PHASECHK.TRANS64.TRYWAIT P0, [UR17], R229 ;  /* 0x000000e5ff0075a7 */ /* 0x000e640008000151 */
[----:B-1----:R-:W-:Y:S05]  /*3e70*/  @!P0 BRA `(.L_x_24) ;  /* 0x0000011800cc8947 */ /* 0x002fea0003800000 */
.L_x_23:
[----:B------:R-:W-:Y:S01]  /*3e80*/  UIADD3 UR17, UR12, 0x22200, URZ ;  /* 0x000222000c117890 */ /* 0x000fe2000fffe03f */
[----:B------:R-:W-:Y:S01]  /*3e90*/  WARPGROUP.ARRIVE ;  /* 0x00000000000079c5 */ /* 0x000fe20000000000 */
[----:B------:R-:W-:Y:S02]  /*3ea0*/  UISETP.NE.AND UP0, UPT, UR15, URZ, UPT ;  /* 0x0000003f0f00728c */ /* 0x000fe4000bf05270 */
[----:B------:R-:W-:Y:S02]  /*3eb0*/  USHF.R.U32.HI UR17, URZ, 0x4, UR17 ;  /* 0x000000043f117899 */ /* 0x000fe40008011611 */
[----:B------:R-:W-:Y:S02]  /*3ec0*/  USEL UR16, UR16, URZ, !UP0 ;  /* 0x0000003f10107287 */ /* 0x000fe4000c000000 */
[----:B------:R-:W-:Y:S02]  /*3ed0*/  ULOP3.LUT UR17, UR17, 0x3fff, URZ, 0xc0, !UPT ;  /* 0x00003fff11117892 */ /* 0x000fe4000f8ec03f */
[----:B------:R-:W-:-:S02]  /*3ee0*/  ULOP3.LUT UR15, UR13, 0x10000, URZ, 0xfc, !UPT ;  /* 0x000100000d0f7892 */ /* 0x000fc4000f8efc3f */
[----:B------:R-:W-:Y:S02]  /*3ef0*/  ULOP3.LUT UR17, UR17, 0x10000, URZ, 0xfc, !UPT ;  /* 0x0001000011117892 */ /* 0x000fe4000f8efc3f */
[----:B------:R-:W-:Y:S02]  /*3f00*/  UISETP.NE.U32.AND UP0, UPT, UR16, URZ, UPT ;  /* 0x0000003f1000728c */ /* 0x000fe4000bf05070 */
[----:B------:R-:W-:Y:S02]  /*3f10*/  UIMAD UR18, UR38, 0x140, UR17 ;  /* 0x00000140261278a4 */ /* 0x000fe4000f8e0211 */
[----:B------:R-:W-:Y:S02]  /*3f20*/  ULEA UR15, UR38, UR15, 0x9 ;  /* 0x0000000f260f7291 */ /* 0x000fe4000f8e483f */
[----:B------:R-:W-:Y:S02]  /*3f30*/  UIADD3 UR22, UR18, 0x40, URZ ;  /* 0x0000004012167890 */ /* 0x000fe4000fffe03f */
[----:B------:R-:W-:-:S02]  /*3f40*/  UIADD3 UR26, UR18, 0x80, URZ ;  /* 0x00000080121a7890 */ /* 0x000fc4000fffe03f */
[----:B------:R-:W-:Y:S02]  /*3f50*/  UIADD3 UR30, UR18, 0xc0, URZ ;  /* 0x000000c0121e7890 */ /* 0x000fe4000fffe03f */
[----:B------:R-:W-:Y:S01]  /*3f60*/  UIADD3 UR34, UR18, 0x100, URZ ;  /* 0x0000010012227890 */ /* 0x000fe2000fffe03f */
[----:B------:R-:W-:Y:S01]  /*3f70*/  UMOV UR16, UR15 ;  /* 0x0000000f00107c82 */ /* 0x000fe20008000000 */
[----:B------:R-:W-:Y:S01]  /*3f80*/  UMOV UR17, 0xc0000010 ;  /* 0xc000001000117882 */ /* 0x000fe20000000000 */
[----:B------:R-:W-:Y:S01]  /*3f90*/  UMOV UR19, 0xc0000010 ;  /* 0xc000001000137882 */ /* 0x000fe20000000000 */
[----:B------:R-:W-:Y:S01]  /*3fa0*/  UIADD3 UR15, UR15, 0x100, URZ ;  /* 0x000001000f0f7890 */ /* 0x000fe2000fffe03f */
[----:B------:R-:W-:Y:S01]  /*3fb0*/  QGMMA.64x32x32.F32.E4M3.E4M3 R168, gdesc[UR16], R168, UP0 ;  /* 0x0060000010a879f3 */ /* 0x000fe2000bf008a8 */
[----:B------:R-:W-:Y:S01]  /*3fc0*/  UMOV UR20, UR16 ;  /* 0x0000001000147c82 */ /* 0x000fe20008000000 */
[----:B------:R-:W-:Y:S01]  /*3fd0*/  UMOV UR21, UR17 ;  /* 0x0000001100157c82 */ /* 0x000fe20008000000 */
[----:B------:R-:W-:Y:S01]  /*3fe0*/  UMOV UR23, 0xc0000010 ;  /* 0xc000001000177882 */ /* 0x000fe20000000000 */
[----:B------:R-:W-:Y:S01]  /*3ff0*/  UMOV UR24, UR16 ;  /* 0x0000001000187c82 */ /* 0x000fe20008000000 */
[----:B------:R-:W-:Y:S01]  /*4000*/  UMOV UR25, UR17 ;  /* 0x0000001100197c82 */ /* 0x000fe20008000000 */
[----:B------:R-:W-:Y:S01]  /*4010*/  UMOV UR27, 0xc0000010 ;  /* 0xc0000010001b7882 */ /* 0x000fe20000000000 */
[----:B------:R-:W-:Y:S01]  /*4020*/  QGMMA.64x32x32.F32.E4M3.E4M3 R136, gdesc[UR20], R136, UP0 ;  /* 0x00600000148879f3 */ /* 0x000fe2000bf00888 */
        /* <DEDUP_REMOVED lines=8> */
[----:B------:R-:W-:-:S03]  /*40b0*/  UIADD3 UR6, UR6, 0x1, URZ ;  /* 0x0000000106067890 */ /* 0x000fc6000fffe03f */
[----:B------:R-:W-:Y:S01]  /*40c0*/  QGMMA.64x32x32.F32.E4M3.E4M3 R40, gdesc[UR32], R40, UP0 ;  /* 0x00600000202879f3 */ /* 0x000fe2000bf00828 */
[----:B------:R-:W-:Y:S01]  /*40d0*/  UMOV UR32, UR15 ;  /* 0x0000000f00207c82 */ /* 0x000fe20008000000 */
[----:B------:R-:W-:Y:S01]  /*40e0*/  UMOV UR33, 0xc0000010 ;  /* 0xc000001000217882 */ /* 0x000fe20000000000 */
[----:B------:R-:W-:Y:S01]  /*40f0*/  UMOV UR28, UR32 ;  /* 0x00000020001c7c82 */ /* 0x000fe20008000000 */
[----:B------:R-:W-:Y:S01]  /*4100*/  UMOV UR29, UR33 ;  /* 0x00000021001d7c82 */ /* 0x000fe20008000000 */
[----:B------:R-:W-:Y:S01]  /*4110*/  QGMMA.64x32x32.F32.E4M3.E4M3 R24, gdesc[UR32], R24, UP0 ;  /* 0x00600000201879f3 */ /* 0x000fe2000bf00818 */
[----:B------:R-:W-:Y:S01]  /*4120*/  UMOV UR24, UR32 ;  /* 0x0000002000187c82 */ /* 0x000fe20008000000 */
[----:B------:R-:W-:Y:S01]  /*4130*/  UMOV UR25, UR33 ;  /* 0x0000002100197c82 */ /* 0x000fe20008000000 */
[----:B------:R-:W-:Y:S01]  /*4140*/  UMOV UR20, UR32 ;  /* 0x0000002000147c82 */ /* 0x000fe20008000000 */
[----:B------:R-:W-:Y:S01]  /*4150*/  QGMMA.64x32x32.F32.E4M3.E4M3 R56, gdesc[UR28], R56, UP0 ;  /* 0x006000001c3879f3 */ /* 0x000fe2000bf00838 */
[----:B------:R-:W-:Y:S01]  /*4160*/  UMOV UR21, UR33 ;  /* 0x0000002100157c82 */ /* 0x000fe20008000000 */
[----:B------:R-:W-:Y:S01]  /*4170*/  UMOV UR16, UR32 ;  /* 0x0000002000107c82 */ /* 0x000fe20008000000 */
[----:B------:R-:W-:Y:S01]  /*4180*/  UMOV UR17, UR33 ;  /* 0x0000002100117c82 */ /* 0x000fe20008000000 */
[----:B------:R-:W-:Y:S04]  /*4190*/  QGMMA.64x32x32.F32.E4M3.E4M3 R88, gdesc[UR24], R88, UP0 ;  /* 0x00600000185879f3 */ /* 0x000fe8000bf00858 */
[----:B------:R-:W-:Y:S04]  /*41a0*/  QGMMA.64x32x32.F32.E4M3.E4M3 R120, gdesc[UR20], R120, UP0 ;  /* 0x00600000147879f3 */ /* 0x000fe8000bf00878 */
[----:B------:R-:W-:Y:S01]  /*41b0*/  QGMMA.64x32x32.F32.E4M3.E4M3 R152, gdesc[UR16], R152, UP0, gsb0 ;  /* 0x00600000109879f3 */ /* 0x000fe2000b800898 */
[----:B------:R-:W-:-:S04]  /*41c0*/  UISETP.NE.AND UP0, UPT, UR6, UR40, UPT ;  /* 0x000000280600728c */ /* 0x000fc8000bf05270 */
[----:B------:R-:W-:-:S06]  /*41d0*/  USEL UR15, URZ, 0x1, UP0 ;  /* 0x000000013f0f7887 */ /* 0x000fcc0008000000 */
[----:B------:R-:W-:Y:S01]  /*41e0*/  ISETP.NE.AND P0, PT, RZ, UR15, PT ;  /* 0x0000000fff007c0c */ /* 0x000fe2000bf05270 */
[----:B------:R-:W-:-:S12]  /*41f0*/  WARPGROUP.DEPBAR.LE gsb0, 0x1 ;  /* 0x00008000000079c5 */ /* 0x000fd80000010100 */
[----:B------:R-:W-:Y:S05]  /*4200*/  @!P0 BRA `(.L_x_25) ;  /* 0x0000001800008947 */ /* 0x000fea0003800000 */
[----:B------:R-:W-:Y:S02]  /*4210*/  WARPGROUP.DEPBAR.LE gsb0, 0x0 ;  /* 0x00008000000079c5 */ /* 0x000fe40000010000 */
[----:B------:R-:W-:-:S01]  /*4220*/  FADD R226, R168, R226 ;  /* 0x000000e2a8e27221 */ /* 0x000fc20000000000 */
[----:B------:R-:W-:Y:S01]  /*4230*/  FADD R225, R169, R225 ;  /* 0x000000e1a9e17221 */ /* 0x000fe20000000000 */
[----:B------:R1:W-:Y:S01]  /*4240*/  STL [R1+0x188], R227 ;  /* 0x000188e301007387 */ /* 0x0003e20000100800 */
[----:B------:R-:W-:-:S01]  /*4250*/  FADD R224, R170, R224 ;  /* 0x000000e0aae07221 */ /* 0x000fc20000000000 */
[----:B------:R-:W-:Y:S01]  /*4260*/  FADD R223, R171, R223 ;  /* 0x000000dfabdf7221 */ /* 0x000fe20000000000 */
[----:B------:R-:W-:-:S01]  /*4270*/  FADD R222, R172, R222 ;  /* 0x000000deacde7221 */ /* 0x000fc20000000000 */
[----:B------:R-:W-:Y:S01]  /*4280*/  FADD R221, R173, R221 ;  /* 0x000000ddaddd7221 */ /* 0x000fe20000000000 */
[----:B-1----:R-:W2:Y:S04]  /*4290*/  LDL.LU R227, [R1+0x20] ;  /* 0x0000200001e37983 */ /* 0x002ea80000300800 */
[----:B------:R1:W-:Y:S01]  /*42a0*/  STL [R1+0x18c], R226 ;  /* 0x00018ce201007387 */ /* 0x0003e20000100800 */
[----:B------:R-:W-:-:S01]  /*42b0*/  FADD R220, R174, R220 ;  /* 0x000000dcaedc7221 */ /* 0x000fc20000000000 */
[----:B------:R-:W-:-:S02]  /*42c0*/  FADD R219, R175, R219 ;  /* 0x000000dbafdb7221 */ /* 0x000fc40000000000 */
[----:B-1----:R-:W3:Y:S04]  /*42d0*/  LDL.LU R226, [R1+0x1c] ;  /* 0x00001c0001e27983 */ /* 0x002ee80000300800 */
[----:B------:R1:W-:Y:S04]  /*42e0*/  STL [R1+0x190], R225 ;  /* 0x000190e101007387 */ /* 0x0003e80000100800 */
[----:B-1----:R-:W4:Y:S04]  /*42f0*/  LDL.LU R225, [R1+0x18] ;  /* 0x0000180001e17983 */ /* 0x002f280000300800 */
        /* <DEDUP_REMOVED lines=11> */
[----:B-1----:R-:W4:Y:S01]  /*43b0*/  LDL.LU R219, [R1] ;  /* 0x0000000001db7983 */ /* 0x002f220000300800 */
[----:B------:R-:W-:-:S01]  /*43c0*/  FADD R218, R176, R218 ;  /* 0x000000dab0da7221 */ /* 0x000fc20000000000 */
[----:B------:R-:W-:Y:S01]  /*43d0*/  FADD R217, R177, R217 ;  /* 0x000000d9b1d97221 */ /* 0x000fe20000000000 */
[----:B------:R-:W-:-:S01]  /*43e0*/  FADD R216, R178, R216 ;  /* 0x000000d8b2d87221 */ /* 0x000fc20000000000 */
[----:B------:R-:W-:Y:S01]  /*43f0*/  FADD R215, R179, R215 ;  /* 0x000000d7b3d77221 */ /* 0x000fe20000000000 */
[----:B------:R-:W-:-:S01]  /*4400*/  FADD R214, R180, R214 ;  /* 0x000000d6b4d67221 */ /* 0x000fc20000000000 */
[----:B------:R-:W-:Y:S01]  /*4410*/  STL [R1+0x1ac], R218 ;  /* 0x0001acda01007387 */ /* 0x000fe20000100800 */
        /* <DEDUP_REMOVED lines=59> */
[----:B-----5:R-:W-:Y:S01]  /*47d0*/  FADD R0, R105, R0 ;  /* 0x0000000069007221 */ /* 0x020fe20000000000 */
[----:B--2---:R-:W-:-:S01]  /*47e0*/  FADD R227, R114, R227 ;  /* 0x000000e372e37221 */ /* 0x004fc20000000000 */
[----:B---3--:R-:W-:Y:S01]  /*47f0*/  FADD R226, R113, R226 ;  /* 0x000000e271e27221 */ /* 0x008fe20000000000 */
[----:B----4-:R-:W-:-:S01]  /*4800*/  FADD R225, R112, R225 ;  /* 0x000000e170e17221 */ /* 0x010fc20000000000 */
[----:B------:R-:W-:Y:S01]  /*4810*/  FADD R224, R111, R224 ;  /* 0x000000e06fe07221 */ /* 0x000fe20000000000 */
[----:B------:R-:W-:-:S01]  /*4820*/  FADD R223, R110, R223 ;  /* 0x000000df6edf7221 */ /* 0x000fc20000000000 */
[----:B------:R-:W-:Y:S01]  /*4830*/  FADD R222, R109, R222 ;  /* 0x000000de6dde7221 */ /* 0x000fe20000000000 */
[----:B------:R-:W-:-:S01]  /*4840*/  FADD R221, R108, R221 ;  /* 0x000000dd6cdd7221 */ /* 0x000fc20000000000 */
[----:B------:R-:W-:Y:S01]  /*4850*/  FADD R220, R107, R220 ;  /* 0x000000dc6bdc7221 */ /* 0x000fe20000000000 */
[----:B------:R-:W-:-:S05]  /*4860*/  FADD R219, R106, R219 ;  /* 0x000000db6adb7221 */ /* 0x000fca0000000000 */
[----:B------:R-:W-:Y:S04]  /*4870*/  STL [R1], R219 ;  /* 0x000000db01007387 */ /* 0x000fe80000100800 */
[----:B------:R-:W-:Y:S04]  /*4880*/  STL [R1+0x4], R220 ;  /* 0x000004dc01007387 */ /* 0x000fe80000100800 */
[----:B------:R-:W-:Y:S04]  /*4890*/  STL [R1+0x8], R221 ;  /* 0x000008dd01007387 */ /* 0x000fe80000100800 */
[----:B------:R-:W-:Y:S04]  /*48a0*/  STL [R1+0xc], R222 ;  /* 0x00000cde01007387 */ /* 0x000fe80000100800 */
[----:B------:R-:W-:Y:S04]  /*48b0*/  STL [R1+0x10], R223 ;  /* 0x000010df01007387 */ /* 0x000fe80000100800 */
[----:B------:R-:W-:Y:S04]  /*48c0*/  STL [R1+0x14], R224 ;  /* 0x000014e001007387 */ /* 0x000fe80000100800 */
[----:B------:R1:W-:Y:S04]  /*48d0*/  STL [R1+0x20], R227 ;  /* 0x000020e301007387 */ /* 0x0003e80000100800 */
[----:B------:R-:W-:Y:S04]  /*48e0*/  STL [R1+0x18], R225 ;  /* 0x000018e101007387 */ /* 0x000fe80000100800 */
[----:B-1----:R-:W2:Y:S04]  /*48f0*/  LDL.LU R227, [R1+0x24] ;  /* 0x0000240001e37983 */ /* 0x002ea80000300800 */
[----:B------:R1:W-:Y:S04]  /*4900*/  STL [R1+0x1c], R226 ;  /* 0x00001ce201007387 */ /* 0x0003e80000100800 */
[----:B-1----:R-:W3:Y:S04]  /*4910*/  LDL.LU R226, [R1+0x28] ;  /* 0x0000280001e27983 */ /* 0x002ee80000300800 */
[----:B------:R-:W4:Y:S04]  /*4920*/  LDL.LU R225, [R1+0x2c] ;  /* 0x00002c0001e17983 */ /* 0x000f280000300800 */
        /* <DEDUP_REMOVED lines=13> */
[----:B------:R-:W4:Y:S01]  /*4a00*/  LDL.LU R211, [R1+0x64] ;  /* 0x0000640001d37983 */ /* 0x000f220000300800 */
[----:B--2---:R-:W-:-:S05]  /*4a10*/  FADD R227, R115, R227 ;  /* 0x000000e373e37221 */ /* 0x004fca0000000000 */
[----:B------:R1:W-:Y:S01]  /*4a20*/  STL [R1+0x24], R227 ;  /* 0x000024e301007387 */ /* 0x0003e20000100800 */
[----:B---3--:R-:W-:-:S01]  /*4a30*/  FADD R226, R116, R226 ;  /* 0x000000e274e27221 */ /* 0x008fc20000000000 */
[----:B----4-:R-:W-:-:S04]  /*4a40*/  FADD R225, R117, R225 ;  /* 0x000000e175e17221 */ /* 0x010fc80000000000 */
[----:B------:R2:W-:Y:S01]  /*4a50*/  STL [R1+0x28], R226 ;  /* 0x000028e201007387 */ /* 0x0005e20000100800 */
[----:B------:R-:W-:-:S03]  /*4a60*/  FADD R224, R118, R224 ;  /* 0x000000e076e07221 */ /* 0x000fc60000000000 */
        /* <DEDUP_REMOVED lines=24> */
[----:B-1----:R-:W4:Y:S01]  /*4bf0*/  LDL.LU R227, [R1+0x68] ;  /* 0x0000680001e37983 */ /* 0x002f220000300800 */
[----:B------:R-:W-:-:S03]  /*4c00*/  FADD R211, R99, R211 ;  /* 0x000000d363d37221 */ /* 0x000fc60000000000 */
[----:B------:R1:W-:Y:S04]  /*4c10*/  STL [R1+0x5c], R213 ;  /* 0x00005cd501007387 */ /* 0x0003e80000100800 */
[----:B--2---:R-:W2:Y:S04]  /*4c20*/  LDL.LU R226, [R1+0x6c] ;  /* 0x00006c0001e27983 */ /* 0x004ea80000300800 */
[----:B------:R1:W-:Y:S04]  /*4c30*/  STL [R1+0x60], R212 ;  /* 0x000060d401007387 */ /* 0x0003e80000100800 */
[----:B---3--:R-:W3:Y:S04]  /*4c40*/  LDL.LU R225, [R1+0x70] ;  /* 0x0000700001e17983 */ /* 0x008ee80000300800 */
[----:B------:R1:W-:Y:S04]  /*4c50*/  STL [R1+0x64], R211 ;  /* 0x000064d301007387 */ /* 0x0003e80000100800 */
[----:B----4-:R-:W4:Y:S04]  /*4c60*/  LDL.LU R224, [R1+0x74] ;  /* 0x0000740001e07983 */ /* 0x010f280000300800 */
[----:B0-----:R-:W4:Y:S04]  /*4c70*/  LDL.LU R223, [R1+0x78] ;  /* 0x0000780001df7983 */ /* 0x001f280000300800 */
        /* <DEDUP_REMOVED lines=9> */
[----:B-1----:R-:W4:Y:S04]  /*4d10*/  LDL.LU R213, [R1+0xa0] ;  /* 0x0000a00001d57983 */ /* 0x002f280000300800 */
[----:B------:R-:W4:Y:S04]  /*4d20*/  LDL.LU R212, [R1+0xa4] ;  /* 0x0000a40001d47983 */ /* 0x000f280000300800 */
[----:B------:R-:W4:Y:S01]  /*4d30*/  LDL.LU R211, [R1+0xa8] ;  /* 0x0000a80001d37983 */ /* 0x000f220000300800 */
[----:B------:R-:W-:-:S01]  /*4d40*/  FADD R227, R100, R227 ;  /* 0x000000e364e37221 */ /* 0x000fc20000000000 */
[----:B--2---:R-:W-:-:S04]  /*4d50*/  FADD R226, R101, R226 ;  /* 0x000000e265e27221 */ /* 0x004fc80000000000 */
[----:B------:R0:W-:Y:S01]  /*4d60*/  STL [R1+0x68], R227 ;  /* 0x000068e301007387 */ /* 0x0001e20000100800 */
[----:B---3--:R-:W-:-:S03]  /*4d70*/  FADD R225, R102, R225 ;  /* 0x000000e166e17221 */ /* 0x008fc60000000000 */
[----:B------:R1:W-:Y:S01]  /*4d80*/  STL [R1+0x6c], R226 ;  /* 0x00006ce201007387 */ /* 0x0003e20000100800 */
[----:B----4-:R-:W-:-:S03]  /*4d90*/  FADD R224, R103, R224 ;  /* 0x000000e067e07221 */ /* 0x010fc60000000000 */
        /* <DEDUP_REMOVED lines=24> */
[----:B0-----:R-:W4:Y:S01]  /*4f20*/  LDL.LU R227, [R1+0xac] ;  /* 0x0000ac0001e37983 */ /* 0x001f220000300800 */
[----:B------:R-:W-:-:S03]  /*4f30*/  FADD R211, R84, R211 ;  /* 0x000000d354d37221 */ /* 0x000fc60000000000 */
[----:B------:R0:W-:Y:S04]  /*4f40*/  STL [R1+0xa0], R213 ;  /* 0x0000a0d501007387 */ /* 0x0001e80000100800 */
[----:B-1----:R-:W4:Y:S04]  /*4f50*/  LDL.LU R226, [R1+0xb0] ;  /* 0x0000b00001e27983 */ /* 0x002f280000300800 */
[----:B------:R1:W-:Y:S04]  /*4f60*/  STL [R1+0xa4], R212 ;  /* 0x0000a4d401007387 */ /* 0x0003e80000100800 */
[----:B--2---:R-:W2:Y:S04]  /*4f70*/  LDL.LU R225, [R1+0xb4] ;  /* 0x0000b40001e17983 */ /* 0x004ea80000300800 */
[----:B------:R1:W-:Y:S04]  /*4f80*/  STL [R1+0xa8], R211 ;  /* 0x0000a8d301007387 */ /* 0x0003e80000100800 */
[----:B---3--:R-:W3:Y:S04]  /*4f90*/  LDL.LU R224, [R1+0xb8] ;  /* 0x0000b80001e07983 */ /* 0x008ee80000300800 */
[----:B----4-:R-:W4:Y:S04]  /*4fa0*/  LDL.LU R223, [R1+0xbc] ;  /* 0x0000bc0001df7983 */ /* 0x010f280000300800 */
        /* <DEDUP_REMOVED lines=9> */
[----:B0-----:R-:W4:Y:S04]  /*5040*/  LDL.LU R213, [R1+0xe4] ;  /* 0x0000e40001d57983 */ /* 0x001f280000300800 */
[----:B-1----:R-:W4:Y:S04]  /*5050*/  LDL.LU R212, [R1+0xe8] ;  /* 0x0000e80001d47983 */ /* 0x002f280000300800 */
[----:B------:R-:W4:Y:S01]  /*5060*/  LDL.LU R211, [R1+0xec] ;  /* 0x0000ec0001d37983 */ /* 0x000f220000300800 */
[----:B------:R-:W-:-:S01]  /*5070*/  FADD R227, R85, R227 ;  /* 0x000000e355e37221 */ /* 0x000fc20000000000 */
[----:B------:R-:W-:-:S04]  /*5080*/  FADD R226, R86, R226 ;  /* 0x000000e256e27221 */ /* 0x000fc80000000000 */
[----:B------:R0:W-:Y:S01]  /*5090*/  STL [R1+0xac], R227 ;  /* 0x0000ace301007387 */ /* 0x0001e20000100800 */
[----:B--2---:R-:W-:-:S03]  /*50a0*/  FADD R225, R87, R225 ;  /* 0x000000e157e17221 */ /* 0x004fc60000000000 */
        /* <DEDUP_REMOVED lines=49> */
[----:B------:R-:W-:Y:S01]  /*53c0*/  STL [R1+0xf0], R227 ;  /* 0x0000f0e301007387 */ /* 0x000fe20000100800 */
[----:B--2---:R-:W-:-:S03]  /*53d0*/  FADD R225, R40, R225 ;  /* 0x000000e128e17221 */ /* 0x004fc60000000000 */
[----:B------:R-:W-:Y:S01]  /*53e0*/  STL [R1+0xf4], R226 ;  /* 0x0000f4e201007387 */ /* 0x000fe20000100800 */
[----:B---3--:R-:W-:-:S03]  /*53f0*/  FADD R224, R41, R224 ;  /* 0x000000e029e07221 */ /* 0x008fc60000000000 */
[----:B------:R-:W-:Y:S01]  /*5400*/  STL [R1+0xf8], R225 ;  /* 0x0000f8e101007387 */ /* 0x000fe20000100800 */
[----:B----4-:R-:W-:-:S03]  /*5410*/  FADD R223, R42, R223 ;  /* 0x000000df2adf7221 */ /* 0x010fc60000000000 */
[----:B------:R-:W-:Y:S01]  /*5420*/  STL [R1+0xfc], R224 ;  /* 0x0000fce001007387 */ /* 0x000fe20000100800 */
[----:B------:R-:W-:-:S03]  /*5430*/  FADD R222, R43, R222 ;  /* 0x000000de2bde7221 */ /* 0x000fc60000000000 */
        /* <DEDUP_REMOVED lines=19> */
[----:B------:R-:W-:-:S01]  /*5570*/  FADD R212, R53, R212 ;  /* 0x000000d435d47221 */ /* 0x000fc20000000000 */
[----:B------:R-:W-:-:S05]  /*5580*/  FADD R211, R54, R211 ;  /* 0x000000d336d37221 */ /* 0x000fca0000000000 */
[----:B------:R0:W-:Y:S04]  /*5590*/  STL [R1+0x130], R211 ;  /* 0x000130d301007387 */ /* 0x0001e80000100800 */
[----:B------:R-:W-:Y:S04]  /*55a0*/  STL [R1+0x128], R213 ;  /* 0x000128d501007387 */ /* 0x000fe80000100800 */
[----:B0-----:R-:W2:Y:S04]  /*55b0*/  LDL.LU R211, [R1+0x134] ;  /* 0x0001340001d37983 */ /* 0x001ea80000300800 */
[----:B------:R0:W-:Y:S04]  /*55c0*/  STL [R1+0x12c], R212 ;  /* 0x00012cd401007387 */ /* 0x0001e80000100800 */
[----:B0-----:R-:W3:Y:S04]  /*55d0*/  LDL.LU R212, [R1+0x138] ;  /* 0x0001380001d47983 */ /* 0x001ee80000300800 */
        /* <DEDUP_REMOVED lines=17> */
[----:B---3--:R-:W-:-:S03]  /*56f0*/  FADD R212, R24, R212 ;  /* 0x000000d418d47221 */ /* 0x008fc60000000000 */
[----:B0-----:R1:W5:Y:S01]  /*5700*/  LDL.LU R211, [R1+0x1c8] ;  /* 0x0001c80001d37983 */ /* 0x0013620000300800 */
[----:B----4-:R-:W-:-:S03]  /*5710*/  FADD R213, R25, R213 ;  /* 0x000000d519d57221 */ /* 0x010fc60000000000 */
[----:B------:R0:W-:Y:S01]  /*5720*/  STL [R1+0x138], R212 ;  /* 0x000138d401007387 */ /* 0x0001e20000100800 */
[----:B------:R-:W-:-:S01]  /*5730*/  FADD R214, R26, R214 ;  /* 0x000000d61ad67221 */ /* 0x000fc20000000000 */
[----:B------:R-:W-:Y:S02]  /*5740*/  FADD R215, R27, R215 ;  /* 0x000000d71bd77221 */ /* 0x000fe40000000000 */
[----:B0-----:R1:W5:Y:S01]  /*5750*/  LDL.LU R212, [R1+0x1c4] ;  /* 0x0001c40001d47983 */ /* 0x0013620000300800 */
[----:B------:R-:W-:-:S03]  /*5760*/  FADD R216, R28, R216 ;  /* 0x000000d81cd87221 */ /* 0x000fc60000000000 */
[----:B------:R0:W-:Y:S01]  /*5770*/  STL [R1+0x13c], R213 ;  /* 0x00013cd501007387 */ /* 0x0001e20000100800 */
[----:B------:R-:W-:-:S01]  /*5780*/  FADD R217, R29, R217 ;  /* 0x000000d91dd97221 */ /* 0x000fc20000000000 */
[----:B------:R-:W-:Y:S02]  /*5790*/  FADD R218, R30, R218 ;  /* 0x000000da1eda7221 */ /* 0x000fe40000000000 */
[----:B0-----:R1:W5:Y:S04]  /*57a0*/  LDL.LU R213, [R1+0x1c0] ;  /* 0x0001c00001d57983 */ /* 0x0013680000300800 */
[----:B------:R0:W-:Y:S01]  /*57b0*/  STL [R1+0x140], R214 ;  /* 0x000140d601007387 */ /* 0x0001e20000100800 */
[----:B------:R-:W-:-:S01]  /*57c0*/  FADD R219, R31, R219 ;  /* 0x000000db1fdb7221 */ /* 0x000fc20000000000 */
[----:B------:R-:W-:-:S02]  /*57d0*/  FADD R220, R32, R220 ;  /* 0x000000dc20dc7221 */ /* 0x000fc40000000000 */
[----:B0-----:R1:W5:Y:S04]  /*57e0*/  LDL.LU R214, [R1+0x1bc] ;  /* 0x0001bc0001d67983 */ /* 0x0013680000300800 */
[----:B------:R0:W-:Y:S01]  /*57f0*/  STL [R1+0x144], R215 ;  /* 0x000144d701007387 */ /* 0x0001e20000100800 */
[----:B------:R-:W-:-:S01]  /*5800*/  FADD R221, R33, R221 ;  /* 0x000000dd21dd7221 */ /* 0x000fc20000000000 */
[----:B------:R-:W-:Y:S02]  /*5810*/  FADD R222, R34, R222 ;  /* 0x000000de22de7221 */ /* 0x000fe40000000000 */
[----:B0-----:R1:W5:Y:S04]  /*5820*/  LDL.LU R215, [R1+0x1b8] ;  /* 0x0001b80001d77983 */ /* 0x0013680000300800 */
[----:B------:R0:W-:Y:S01]  /*5830*/  STL [R1+0x148], R216 ;  /* 0x000148d801007387 */ /* 0x0001e20000100800 */
[----:B------:R-:W-:-:S03]  /*5840*/  FADD R223, R35, R223 ;  /* 0x000000df23df7221 */ /* 0x000fc60000000000 */
        /* <DEDUP_REMOVED lines=13> */
[----:B------:R0:W-:Y:S04]  /*5920*/  STL [R1+0x15c], R221 ;  /* 0x00015cdd01007387 */ /* 0x0001e80000100800 */
        /* <DEDUP_REMOVED lines=12> */
[----:B0-----:R1:W5:Y:S01]  /*59f0*/  LDL.LU R227, [R1+0x188] ;  /* 0x0001880001e37983 */ /* 0x0013620000300800 */
[----:B------:R-:W-:-:S05]  /*5a00*/  UMOV UR6, URZ ;  /* 0x0000003f00067c82 */ /* 0x000fca0008000000 */
.L_x_25:
[----:B------:R-:W-:Y:S05]  /*5a10*/  @!P1 BRA `(.L_x_26) ;  /* 0x0000000000049947 */ /* 0x000fea0003800000 */
[----:B------:R-:W-:Y:S01]  /*5a20*/  BPT.TRAP 0x1 ;  /* 0x000000040000795c */ /* 0x000fe20000300000 */
.L_x_26:
[----:B------:R-:W-:Y:S02]  /*5a30*/  UISETP.GT.U32.AND UP0, UPT, UR7, 0x1, UPT ;  /* 0x000000010700788c */ /* 0x000fe4000bf04070 */
[----:B------:R-:W-:-:S04]  /*5a40*/  ULEA UR16, UR39, UR12, 0x3 ;  /* 0x0000000c27107291 */ /* 0x000fc8000f8e183f */
[----:B------:R-:W-:Y:S01]  /*5a50*/  UIADD3 UR16, UR16, 0x88, URZ ;  /* 0x0000008810107890 */ /* 0x000fe2000fffe03f */
[----:B------:R-:W-:-:S03]  /*5a60*/  PLOP3.LUT P0, PT, PT, PT, UP0, 0x80, 0x0 ;  /* 0x000000000000781c */ /* 0x000fc60003f0f008 */
[----:B------:R-:W-:-:S09]  /*5a70*/  UPRMT UR16, URZ, 0x654, UR16 ;  /* 0x000006543f107896 */ /* 0x000fd20008000010 */
[----:B------:R-:W-:Y:S01]  /*5a80*/  SYNCS.ARRIVE.TRANS64.RED.A1T0 RZ, [UR16], RZ ;  /* 0x000000ffffff79a7 */ /* 0x000fe20008100410 */
[----:B------:R-:W-:Y:S05]  /*5a90*/  @P0 BRA `(.L_x_27) ;  /* 0x0000000000040947 */ /* 0x000fea0003800000 */
[----:B------:R-:W-:Y:S01]  /*5aa0*/  BPT.TRAP 0x1 ;  /* 0x000000040000795c */ /* 0x000fe20000300000 */
.L_x_27:
[----:B------:R-:W-:Y:S01]  /*5ab0*/  UIADD3 UR38, UR38, 0x1, URZ ;  /* 0x0000000126267890 */ /* 0x000fe2000fffe03f */
[C---:B------:R-:W-:Y:S01]  /*5ac0*/  ISETP.GT.AND P0, PT, R228.reuse, 0x1, PT ;  /* 0x00000001e400780c */ /* 0x040fe20003f04270 */
[----:B------:R-:W-:Y:S01]  /*5ad0*/  UIADD3 UR39, UR39, 0x1, URZ ;  /* 0x0000000127277890 */ /* 0x000fe2000fffe03f */
[----:B------:R-:W-:Y:S01]  /*5ae0*/  VIADD R228, R228, 0xffffffff ;  /* 0xffffffffe4e47836 */ /* 0x000fe20000000000 */
[----:B------:R-:W-:Y:S02]  /*5af0*/  UISETP.NE.AND UP0, UPT, UR38, 0x11, UPT ;  /* 0x000000112600788c */ /* 0x000fe4000bf05270 */
[----:B------:R-:W-:Y:S02]  /*5b00*/  UISETP.NE.AND UP1, UPT, UR39, 0x11, UPT ;  /* 0x000000112700788c */ /* 0x000fe4000bf25270 */
[----:B------:R-:W-:Y:S02]  /*5b10*/  USEL UR16, URZ, 0x1, UP0 ;  /* 0x000000013f107887 */ /* 0x000fe40008000000 */
[----:B------:R-:W-:-:S02]  /*5b20*/  USEL UR38, UR38, URZ, UP0 ;  /* 0x0000003f26267287 */ /* 0x000fc40008000000 */
[----:B------:R-:W-:Y:S02]  /*5b30*/  USEL UR39, UR39, URZ, UP1 ;  /* 0x0000003f27277287 */ /* 0x000fe40008800000 */
[----:B-----5:R-:W-:Y:S01]  /*5b40*/  LOP3.LUT R227, R227, UR16, RZ, 0x3c, !PT ;  /* 0x00000010e3e37c12 */ /* 0x020fe2000f8e3cff */
[----:B------:R-:W-:Y:S01]  /*5b50*/  UMOV UR16, 0x1 ;  /* 0x0000000100107882 */ /* 0x000fe20000000000 */
[----:B------:R-:W-:Y:S08]  /*5b60*/  @P0 BRA `(.L_x_28) ;  /* 0xffffffe000880947 */ /* 0x000ff0000383ffff */
.L_x_20:
[----:B------:R-:W-:-:S04]  /*5b70*/  UISETP.NE.AND UP0, UPT, UR6, URZ, UPT ;  /* 0x0000003f0600728c */ /* 0x000fc8000bf05270 */
[----:B------:R-:W-:-:S06]  /*5b80*/  USEL UR6, URZ, 0x1, !UP0 ;  /* 0x000000013f067887 */ /* 0x000fcc000c000000 */
[----:B------:R-:W-:-:S13]  /*5b90*/  ISETP.NE.AND P0, PT, RZ, UR6, PT ;  /* 0x00000006ff007c0c */ /* 0x000fda000bf05270 */
[----:B------:R-:W-:Y:S05]  /*5ba0*/  @!P0 BRA `(.L_x_29) ;  /* 0x0000001800648947 */ /* 0x000fea0003800000 */
[----:B------:R-:W2:Y:S01]  /*5bb0*/  LDL.LU R227, [R1] ;  /* 0x0000000001e37983 */ /* 0x000ea20000300800 */
[----:B------:R-:W-:Y:S02]  /*5bc0*/  WARPGROUP.DEPBAR.LE gsb0, 0x0 ;  /* 0x00008000000079c5 */ /* 0x000fe40000010000 */
[----:B------:R-:W-:Y:S01]  /*5bd0*/  FADD R226, R168, R226 ;  /* 0x000000e2a8e27221 */ /* 0x000fe20000000000 */
[----:B------:R-:W-:Y:S01]  /*5be0*/  FADD R225, R169, R225 ;  /* 0x000000e1a9e17221 */ /* 0x000fe20000000000 */
[----:B------:R-:W-:Y:S01]  /*5bf0*/  FADD R224, R170, R224 ;  /* 0x000000e0aae07221 */ /* 0x000fe20000000000 */
[----:B------:R-:W-:Y:S01]  /*5c00*/  FADD R223, R171, R223 ;  /* 0x000000dfabdf7221 */ /* 0x000fe20000000000 */
[----:B------:R-:W-:Y:S01]  /*5c10*/  FADD R222, R172, R222 ;  /* 0x000000deacde7221 */ /* 0x000fe20000000000 */
[----:B------:R-:W-:Y:S01]  /*5c20*/  STL [R1+0x188], R226 ;  /* 0x000188e201007387 */ /* 0x000fe20000100800 */
        /* <DEDUP_REMOVED lines=80> */
[----:B------:R-:W-:-:S03]  /*6130*/  FADD R0, R105, R0 ;  /* 0x0000000069007221 */ /* 0x000fc60000000000 */
[----:B------:R-:W-:Y:S04]  /*6140*/  STL [R1+0x1dc], R205 ;  /* 0x0001dccd01007387 */ /* 0x000fe80000100800 */
[----:B------:R-:W-:Y:S04]  /*6150*/  STL [R1+0x1e0], R204 ;  /* 0x0001e0cc01007387 */ /* 0x000fe80000100800 */
[----:B------:R-:W-:Y:S04]  /*6160*/  STL [R1+0x1e4], R203 ;  /* 0x0001e4cb01007387 */ /* 0x000fe80000100800 */
[----:B------:R-:W-:Y:S04]  /*6170*/  STL [R1+0x1e8], R202 ;  /* 0x0001e8ca01007387 */ /* 0x000fe80000100800 */
[----:B------:R-:W-:Y:S04]  /*6180*/  STL [R1+0x1ec], R201 ;  /* 0x0001ecc901007387 */ /* 0x000fe80000100800 */
[----:B------:R-:W-:Y:S04]  /*6190*/  STL [R1+0x1f0], R200 ;  /* 0x0001f0c801007387 */ /* 0x000fe80000100800 */
[----:B------:R-:W-:Y:S04]  /*61a0*/  STL [R1+0x1f4], R199 ;  /* 0x0001f4c701007387 */ /* 0x000fe80000100800 */
[----:B------:R-:W-:Y:S04]  /*61b0*/  STL [R1+0x1f8], R198 ;  /* 0x0001f8c601007387 */ /* 0x000fe80000100800 */
[----:B------:R0:W-:Y:S04]  /*61c0*/  STL [R1+0x1fc], R197 ;  /* 0x0001fcc501007387 */ /* 0x0001e80000100800 */
[----:B0-----:R-:W3:Y:S04]  /*61d0*/  LDL.LU R197, [R1+0x4] ;  /* 0x0000040001c57983 */ /* 0x001ee80000300800 */
[----:B------:R-:W4:Y:S04]  /*61e0*/  LDL.LU R198, [R1+0x8] ;  /* 0x0000080001c67983 */ /* 0x000f280000300800 */
[----:B------:R-:W4:Y:S01]  /*61f0*/  LDL.LU R199, [R1+0xc] ;  /* 0x00000c0001c77983 */ /* 0x000f220000300800 */
[----:B--2---:R-:W-:-:S05]  /*6200*/  FADD R227, R106, R227 ;  /* 0x000000e36ae37221 */ /* 0x004fca0000000000 */
[----:B------:R0:W-:Y:S04]  /*6210*/  STL [R1], R227 ;  /* 0x000000e301007387 */ /* 0x0001e80000100800 */
[----:B------:R-:W2:Y:S04]  /*6220*/  LDL.LU R200, [R1+0x10] ;  /* 0x0000100001c87983 */ /* 0x000ea80000300800 */
        /* <DEDUP_REMOVED lines=26> */
[----:B0-----:R-:W2:Y:S01]  /*63d0*/  LDL.LU R227, [R1+0x7c] ;  /* 0x00007c0001e37983 */ /* 0x001ea20000300800 */
[----:B---3--:R-:W-:Y:S01]  /*63e0*/  FADD R197, R107, R197 ;  /* 0x000000c56bc57221 */ /* 0x008fe20000000000 */
[----:B----4-:R-:W-:-:S04]  /*63f0*/  FADD R198, R108, R198 ;  /* 0x000000c66cc67221 */ /* 0x010fc80000000000 */
[----:B------:R0:W-:Y:S01]  /*6400*/  STL [R1+0x4], R197 ;  /* 0x000004c501007387 */ /* 0x0001e20000100800 */
[----:B------:R-:W-:-:S03]  /*6410*/  FADD R199, R109, R199 ;  /* 0x000000c76dc77221 */ /* 0x000fc60000000000 */
[----:B------:R3:W-:Y:S04]  /*6420*/  STL [R1+0x8], R198 ;  /* 0x000008c601007387 */ /* 0x0007e80000100800 */
[----:B------:R4:W-:Y:S01]  /*6430*/  STL [R1+0xc], R199 ;  /* 0x00000cc701007387 */ /* 0x0009e20000100800 */
[----:B--2---:R-:W-:Y:S01]  /*6440*/  FADD R200, R110, R200 ;  /* 0x000000c86ec87221 */ /* 0x004fe20000000000 */
[----:B------:R-:W-:-:S04]  /*6450*/  FADD R201, R111, R201 ;  /* 0x000000c96fc97221 */ /* 0x000fc80000000000 */
        /* <DEDUP_REMOVED lines=50> */
[----:B0-----:R-:W2:Y:S01]  /*6780*/  LDL.LU R197, [R1+0x80] ;  /* 0x0000800001c57983 */ /* 0x001ea20000300800 */
[----:B------:R-:W-:-:S03]  /*6790*/  FADD R227, R73, R227 ;  /* 0x000000e349e37221 */ /* 0x000fc60000000000 */
[----:B------:R0:W-:Y:S04]  /*67a0*/  STL [R1+0x74], R225 ;  /* 0x000074e101007387 */ /* 0x0001e80000100800 */
[----:B---3--:R-:W3:Y:S04]  /*67b0*/  LDL.LU R198, [R1+0x84] ;  /* 0x0000840001c67983 */ /* 0x008ee80000300800 */
[----:B------:R0:W-:Y:S04]  /*67c0*/  STL [R1+0x78], R226 ;  /* 0x000078e201007387 */ /* 0x0001e80000100800 */
[----:B----4-:R-:W4:Y:S04]  /*67d0*/  LDL.LU R199, [R1+0x88] ;  /* 0x0000880001c77983 */ /* 0x010f280000300800 */
[----:B------:R0:W-:Y:S04]  /*67e0*/  STL [R1+0x7c], R227 ;  /* 0x00007ce301007387 */ /* 0x0001e80000100800 */
[----:B--2---:R-:W2:Y:S04]  /*67f0*/  LDL.LU R200, [R1+0x8c] ;  /* 0x00008c0001c87983 */ /* 0x004ea80000300800 */
[----:B-1----:R-:W2:Y:S04]  /*6800*/  LDL.LU R201, [R1+0x90] ;  /* 0x0000900001c97983 */ /* 0x002ea80000300800 */
        /* <DEDUP_REMOVED lines=23> */
[----:B0-----:R-:W2:Y:S04]  /*6980*/  LDL.LU R225, [R1+0xf0] ;  /* 0x0000f00001e17983 */ /* 0x001ea80000300800 */
[----:B------:R-:W2:Y:S04]  /*6990*/  LDL.LU R226, [R1+0xf4] ;  /* 0x0000f40001e27983 */ /* 0x000ea80000300800 */
[----:B------:R-:W2:Y:S01]  /*69a0*/  LDL.LU R227, [R1+0xf8] ;  /* 0x0000f80001e37983 */ /* 0x000ea20000300800 */
[----:B------:R-:W-:Y:S01]  /*69b0*/  FADD R197, R74, R197 ;  /* 0x000000c54ac57221 */ /* 0x000fe20000000000 */
[----:B---3--:R-:W-:-:S04]  /*69c0*/  FADD R198, R75, R198 ;  /* 0x000000c64bc67221 */ /* 0x008fc80000000000 */
[----:B------:R0:W-:Y:S01]  /*69d0*/  STL [R1+0x80], R197 ;  /* 0x000080c501007387 */ /* 0x0001e20000100800 */
[----:B----4-:R-:W-:-:S03]  /*69e0*/  FADD R199, R76, R199 ;  /* 0x000000c74cc77221 */ /* 0x010fc60000000000 */
[----:B------:R1:W-:Y:S01]  /*69f0*/  STL [R1+0x84], R198 ;  /* 0x000084c601007387 */ /* 0x0003e20000100800 */
[----:B--2---:R-:W-:-:S03]  /*6a00*/  FADD R200, R77, R200 ;  /* 0x000000c84dc87221 */ /* 0x004fc60000000000 */
        /* <DEDUP_REMOVED lines=87> */
[----:B------:R-:W-:-:S05]  /*6f80*/  FADD R197, R41, R197 ;  /* 0x000000c529c57221 */ /* 0x000fca0000000000 */
[----:B------:R0:W-:Y:S01]  /*6f90*/  STL [R1+0xfc], R197 ;  /* 0x0000fcc501007387 */ /* 0x0001e20000100800 */
[----:B------:R-:W-:-:S03]  /*6fa0*/  FADD R198, R42, R198 ;  /* 0x000000c62ac67221 */ /* 0x000fc60000000000 */
[----:B0-----:R0:W5:Y:S01]  /*6fb0*/  LDL.LU R197, [R1+0x1fc] ;  /* 0x0001fc0001c57983 */ /* 0x0011620000300800 */
[----:B--2---:R-:W-:-:S03]  /*6fc0*/  FADD R199, R43, R199 ;  /* 0x000000c72bc77221 */ /* 0x004fc60000000000 */
[----:B------:R1:W-:Y:S01]  /*6fd0*/  STL [R1+0x100], R198 ;  /* 0x000100c601007387 */ /* 0x0003e20000100800 */
[----:B---3--:R-:W-:Y:S01]  /*6fe0*/  FADD R200, R44, R200 ;  /* 0x000000c82cc87221 */ /* 0x008fe20000000000 */
[----:B----4-:R-:W-:Y:S02]  /*6ff0*/  FADD R201, R45, R201 ;  /* 0x000000c92dc97221 */ /* 0x010fe40000000000 */
[----:B-1----:R0:W5:Y:S01]  /*7000*/  LDL.LU R198, [R1+0x1f8] ;  /* 0x0001f80001c67983 */ /* 0x0021620000300800 */
[----:B------:R-:W-:-:S03]  /*7010*/  FADD R202, R46, R202 ;  /* 0x000000ca2eca7221 */ /* 0x000fc60000000000 */
[----:B------:R1:W-:Y:S01]  /*7020*/  STL [R1+0x104], R199 ;  /* 0x000104c701007387 */ /* 0x0003e20000100800 */
[----:B------:R-:W-:-:S03]  /*7030*/  FADD R203, R47, R203 ;  /* 0x000000cb2fcb7221 */ /* 0x000fc60000000000 */
[----:B-1----:R0:W5:Y:S01]  /*7040*/  LDL.LU R199, [R1+0x1f4] ;  /* 0x0001f40001c77983 */ /* 0x0021620000300800 */
[----:B------:R-:W-:-:S03]  /*7050*/  FADD R204, R48, R204 ;  /* 0x000000cc30cc7221 */ /* 0x000fc60000000000 */
[----:B------:R1:W-:Y:S01]  /*7060*/  STL [R1+0x108], R200 ;  /* 0x000108c801007387 */ /* 0x0003e20000100800 */
[----:B------:R-:W-:Y:S01]  /*7070*/  FADD R205, R49, R205 ;  /* 0x000000cd31cd7221 */ /* 0x000fe20000000000 */
[----:B------:R-:W-:Y:S02]  /*7080*/  FADD R206, R50, R206 ;  /* 0x000000ce32ce7221 */ /* 0x000fe40000000000 */
[----:B-1----:R0:W5:Y:S04]  /*7090*/  LDL.LU R200, [R1+0x1f0] ;  /* 0x0001f00001c87983 */ /* 0x0021680000300800 */
[----:B------:R1:W-:Y:S01]  /*70a0*/  STL [R1+0x10c], R201 ;  /* 0x00010cc901007387 */ /* 0x0003e20000100800 */
[----:B------:R-:W-:Y:S01]  /*70b0*/  FADD R207, R51, R207 ;  /* 0x000000cf33cf7221 */ /* 0x000fe20000000000 */
[----:B------:R-:W-:-:S02]  /*70c0*/  FADD R208, R52, R208 ;  /* 0x000000d034d07221 */ /* 0x000fc40000000000 */
[----:B-1----:R0:W5:Y:S04]  /*70d0*/  LDL.LU R201, [R1+0x1ec] ;  /* 0x0001ec0001c97983 */ /* 0x0021680000300800 */
[----:B------:R1:W-:Y:S01]  /*70e0*/  STL [R1+0x110], R202 ;  /* 0x000110ca01007387 */ /* 0x0003e20000100800 */
[----:B------:R-:W-:-:S03]  /*70f0*/  FADD R209, R53, R209 ;  /* 0x000000d135d17221 */ /* 0x000fc60000000000 */
        /* <DEDUP_REMOVED lines=55> */
[----:B------:R1:W-:Y:S04]  /*7470*/  STL [R1+0x15c], R221 ;  /* 0x00015cdd01007387 */ /* 0x0003e80000100800 */
        /* <DEDUP_REMOVED lines=11> */
[----:B------:R0:W-:Y:S02]  /*7530*/  STL [R1+0x174], R227 ;  /* 0x000174e301007387 */ /* 0x0001e40000100800 */
.L_x_29:
[----:B------:R-:W-:Y:S02]  /*7540*/  WARPGROUP.DEPBAR.LE gsb0, 0x0 ;  /* 0x00008000000079c5 */ /* 0x000fe40000010000 */
[----:B------:R-:W1:Y:S02]  /*7550*/  LDC R24, c[0x0][0x28c] ;  /* 0x0000a300ff187b82 */ /* 0x000e640000000800 */
[----:B-1----:R-:W-:-:S13]  /*7560*/  ISETP.GE.AND P0, PT, R24, 0x1, PT ;  /* 0x000000011800780c */ /* 0x002fda0003f06270 */
[----:B------:R-:W-:Y:S05]  /*7570*/  @!P0 BRA `(.L_x_30) ;  /* 0x0000000000488947 */ /* 0x000fea0003800000 */
[----:B------:R-:W-:-:S06]  /*7580*/  UISETP.NE.AND UP0, UPT, UR10, 0x3, UPT ;  /* 0x000000030a00788c */ /* 0x000fcc000bf05270 */
[----:B------:R-:W-:-:S13]  /*7590*/  PLOP3.LUT P0, PT, PT, PT, UP0, 0x80, 0x0 ;  /* 0x000000000000781c */ /* 0x000fda0003f0f008 */
[----:B------:R-:W-:Y:S05]  /*75a0*/  @!P0 BRA `(.L_x_31) ;  /* 0x0000000000048947 */ /* 0x000fea0003800000 */
[----:B------:R-:W-:Y:S01]  /*75b0*/  BPT.TRAP 0x1 ;  /* 0x000000040000795c */ /* 0x000fe20000300000 */
.L_x_31:
[----:B------:R-:W-:-:S04]  /*75c0*/  UISETP.LT.AND UP0, UPT, UR11, 0x1, UPT ;  /* 0x000000010b00788c */ /* 0x000fc8000bf01270 */
[----:B------:R-:W-:Y:S02]  /*75d0*/  USEL UR6, UR11, 0x1, UP0 ;  /* 0x000000010b067887 */ /* 0x000fe40008000000 */
[----:B------:R-:W-:Y:S02]  /*75e0*/  UISETP.GT.U32.AND UP0, UPT, UR7, 0x1, UPT ;  /* 0x000000010700788c */ /* 0x000fe4000bf04070 */
[----:B------:R-:W-:-:S04]  /*75f0*/  UIADD3 UR6, UR5, UR11, -UR6 ;  /* 0x0000000b05067290 */ /* 0x000fc8000fffe806 */
[----:B------:R-:W-:Y:S01]  /*7600*/  UIMAD.WIDE.U32 UR16, UR6, -0xf0f0f0f, URZ ;  /* 0xf0f0f0f1061078a5 */ /* 0x000fe2000f8e003f */
[----:B------:R-:W-:-:S03]  /*7610*/  PLOP3.LUT P0, PT, PT, PT, UP0, 0x80, 0x0 ;  /* 0x000000000000781c */ /* 0x000fc60003f0f008 */
[----:B------:R-:W-:-:S04]  /*7620*/  USHF.R.U32.HI UR16, URZ, 0x4, UR17 ;  /* 0x000000043f107899 */ /* 0x000fc80008011611 */
[----:B------:R-:W-:-:S04]  /*7630*/  UIMAD UR6, UR16, -0x11, UR6 ;  /* 0xffffffef100678a4 */ /* 0x000fc8000f8e0206 */
[----:B------:R-:W-:-:S04]  /*7640*/  ULEA UR6, UR6, UR12, 0x3 ;  /* 0x0000000c06067291 */ /* 0x000fc8000f8e183f */
[----:B------:R-:W-:-:S04]  /*7650*/  UIADD3 UR6, UR6, 0x88, URZ ;  /* 0x0000008806067890 */ /* 0x000fc8000fffe03f */
[----:B------:R-:W-:-:S09]  /*7660*/  UPRMT UR6, URZ, 0x654, UR6 ;  /* 0x000006543f067896 */ /* 0x000fd20008000006 */
[----:B------:R-:W-:Y:S01]  /*7670*/  SYNCS.ARRIVE.TRANS64.RED.A1T0 RZ, [UR6], RZ ;  /* 0x000000ffffff79a7 */ /* 0x000fe20008100406 */
[----:B------:R-:W-:Y:S05]  /*7680*/  @P0 BRA `(.L_x_30) ;  /* 0x0000000000040947 */ /* 0x000fea0003800000 */
[----:B------:R-:W-:Y:S01]  /*7690*/  BPT.TRAP 0x1 ;  /* 0x000000040000795c */ /* 0x000fe20000300000 */
.L_x_30:
[----:B------:R1:W-:Y:S01]  /*76a0*/  STL [R1+0x18c], R2 ;  /* 0x00018c0201007387 */ /* 0x0003e20000100800 */
[----:B------:R-:W2:Y:S01]  /*76b0*/  LDC R29, c[0x0][0x288] ;  /* 0x0000a200ff1d7b82 */ /* 0x000ea20000000800 */
[----:B------:R-:W-:Y:S02]  /*76c0*/  UIADD3 UR15, UR11, UR5, URZ ;  /* 0x000000050b0f7290 */ /* 0x000fe4000fffe03f */
[----:B------:R-:W-:Y:S01]  /*76d0*/  USHF.R.S32.HI UR16, URZ, 0x1f, UR14 ;  /* 0x0000001f3f107899 */ /* 0x000fe2000801140e */
[----:B------:R-:W-:Y:S01]  /*76e0*/  ULDC.64 UR12, c[0x0][0x5d0] ;  /* 0x00017400000c7ab9 */ /* 0x000fe20000000a00 */
[----:B------:R-:W-:Y:S01]  /*76f0*/  ULDC UR17, c[0x0][0x284] ;  /* 0x0000a10000117ab9 */ /* 0x000fe20000000800 */
[----:B-1----:R-:W3:Y:S04]  /*7700*/  LDL.LU R2, [R1+0x180] ;  /* 0x0001800001027983 */ /* 0x002ee80000300800 */
[----:B------:R1:W-:Y:S04]  /*7710*/  STL [R1+0x188], R0 ;  /* 0x0001880001007387 */ /* 0x0003e80000100800 */
[----:B0-----:R-:W4:Y:S01]  /*7720*/  LDL.LU R227, [R1+0x184] ;  /* 0x0001840001e37983 */ /* 0x001f220000300800 */
[----:B-1----:R-:W0:Y:S02]  /*7730*/  S2R R0, SR_TID.X ;  /* 0x0000000000007919 */ /* 0x002e240000002100 */
[----:B0-----:R-:W-:-:S02]  /*7740*/  SHF.R.U32.HI R24, RZ, 0x2, R0 ;  /* 0x00000002ff187819 */ /* 0x001fc40000011600 */
[----:B------:R-:W-:Y:S02]  /*7750*/  LOP3.LUT R26, R0, 0x60, RZ, 0xc0, !PT ;  /* 0x00000060001a7812 */ /* 0x000fe400078ec0ff */
[----:B------:R-:W-:Y:S02]  /*7760*/  SHF.R.U32.HI R27, RZ, 0x7, R0 ;  /* 0x00000007ff1b7819 */ /* 0x000fe40000011600 */
[----:B------:R-:W-:Y:S02]  /*7770*/  LOP3.LUT R25, R24, 0x7, RZ, 0xc0, !PT ;  /* 0x0000000718197812 */ /* 0x000fe400078ec0ff */
[----:B------:R-:W-:Y:S02]  /*7780*/  SHF.R.U32.HI R28, RZ, 0x1, R26 ;  /* 0x00000001ff1c7819 */ /* 0x000fe4000001161a */
[----:B------:R-:W-:Y:S02]  /*7790*/  LOP3.LUT R24, R27, 0x1, RZ, 0xc0, !PT ;  /* 0x000000011b187812 */ /* 0x000fe400078ec0ff */
[----:B------:R-:W-:Y:S01]  /*77a0*/  IADD3 R27, RZ, -R28, -R25 ;  /* 0x8000001cff1b7210 */ /* 0x000fe20007ffe819 */
[----:B------:R-:W-:-:S02]  /*77b0*/  IMAD.SHL.U32 R32, R0, 0x2, RZ ;  /* 0x0000000200207824 */ /* 0x000fc400078e00ff */
[C---:B------:R-:W-:Y:S02]  /*77c0*/  IMAD.SHL.U32 R26, R24.reuse, 0x40, RZ ;  /* 0x00000040181a7824 */ /* 0x040fe400078e00ff */
[----:B------:R-:W-:Y:S01]  /*77d0*/  IMAD R44, R24, -0x40, R27 ;  /* 0xffffffc0182c7824 */ /* 0x000fe200078e021b */
[----:B------:R-:W-:Y:S01]  /*77e0*/  LOP3.LUT R24, R0, 0x3, RZ, 0xc0, !PT ;  /* 0x0000000300187812 */ /* 0x000fe200078ec0ff */
[----:B---3--:R-:W-:Y:S02]  /*77f0*/  IMAD R43, R2, 0xa0, RZ ;  /* 0x000000a0022b7824 */ /* 0x008fe400078e02ff */
[----:B------:R0:W5:Y:S04]  /*7800*/  LDL.LU R2, [R1+0x18c] ;  /* 0x00018c0001027983 */ /* 0x0001680000300800 */
[----:B------:R0:W5:Y:S01]  /*7810*/  LDL.LU R0, [R1+0x188] ;  /* 0x0001880001007983 */ /* 0x0001620000300800 */
[----:B------:R-:W-:Y:S01]  /*7820*/  LOP3.LUT R45, R26, 0x40, R25, 0xe2, !PT ;  /* 0x000000401a2d7812 */ /* 0x000fe200078ee219 */
[----:B----4-:R-:W-:Y:S01]  /*7830*/  IMAD.SHL.U32 R25, R227, 0x100, RZ ;  /* 0x00000100e3197824 */ /* 0x010fe200078e00ff */
[----:B------:R-:W-:Y:S01]  /*7840*/  UISETP.GT.U32.AND UP0, UPT, UR15, 0x10, UPT ;  /* 0x000000100f00788c */ /* 0x000fe2000bf04070 */
[C---:B--2---:R-:W-:Y:S01]  /*7850*/  ISETP.GE.AND P0, PT, R43.reuse, R29, PT ;  /* 0x0000001d2b00720c */ /* 0x044fe20003f06270 */
[----:B------:R-:W-:Y:S01]  /*7860*/  UIMAD UR5, UR16, UR12, URZ ;  /* 0x0000000c100572a4 */ /* 0x000fe2000f8e023f */
[----:B------:R-:W-:Y:S01]  /*7870*/  LOP3.LUT R32, R43, 0x6, R32, 0xf8, !PT ;  /* 0x000000062b207812 */ /* 0x000fe200078ef820 */
[----:B------:R-:W-:Y:S01]  /*7880*/  UISETP.LT.U32.AND UP0, UPT, UR11, 0x11, UP0 ;  /* 0x000000110b00788c */ /* 0x000fe20008701070 */
[----:B------:R-:W-:Y:S01]  /*7890*/  ISETP.GE.OR P0, PT, R25, UR17, P0 ;  /* 0x0000001119007c0c */ /* 0x000fe20008706670 */
[----:B------:R-:W-:Y:S01]  /*78a0*/  UISETP.GE.U32.AND UP1, UPT, UR11, 0x11, UPT ;  /* 0x000000110b00788c */ /* 0x000fe2000bf26070 */
[----:B------:R-:W-:Y:S01]  /*78b0*/  IMAD.U32 R27, RZ, RZ, UR12 ;  /* 0x0000000cff1b7e24 */ /* 0x000fe2000f8e00ff */
[----:B------:R-:W-:Y:S01]  /*78c0*/  UIMAD UR6, UR14, UR13, UR5 ;  /* 0x0000000d0e0672a4 */ /* 0x000fe2000f8e0205 */
[----:B------:R-:W-:Y:S01]  /*78d0*/  SHF.R.S32.HI R33, RZ, 0x1f, R32 ;  /* 0x0000001fff217819 */ /* 0x000fe20000011420 */
[----:B------:R-:W-:-:S02]  /*78e0*/  UIMAD.WIDE.U32 UR12, UR15, -0xf0f0f0f, URZ ;  /* 0xf0f0f0f10f0c78a5 */ /* 0x000fc4000f8e003f */
[----:B------:R-:W-:Y:S02]  /*78f0*/  USEL UR5, URZ, 0x1, !UP0 ;  /* 0x000000013f057887 */ /* 0x000fe4000c000000 */
[----:B------:R-:W-:Y:S01]  /*7900*/  USHF.R.U32.HI UR12, URZ, 0x4, UR13 ;  /* 0x000000043f0c7899 */ /* 0x000fe2000801160d */
[----:B------:R-:W-:Y:S01]  /*7910*/  IMAD.WIDE.U32 R26, R27, UR14, R32 ;  /* 0x0000000e1b1a7c25 */ /* 0x000fe2000f8e0020 */
[----:B------:R-:W-:Y:S01]  /*7920*/  ULOP3.LUT UR4, UR4, UR5, URZ, 0x3c, !UPT ;  /* 0x0000000504047292 */ /* 0x000fe2000f8e3c3f */
[----:B------:R-:W-:Y:S02]  /*7930*/  IADD3 R44, -R25, UR17, R44 ;  /* 0x00000011192c7c10 */ /* 0x000fe4000fffe12c */
[----:B------:R-:W-:Y:S01]  /*7940*/  IMAD.WIDE R40, R227, 0x100, RZ ;  /* 0x00000100e3287825 */ /* 0x000fe200078e02ff */
[----:B------:R-:W-:Y:S02]  /*7950*/  UIMAD UR5, UR12, -0x11, UR15 ;  /* 0xffffffef0c0578a4 */ /* 0x000fe4000f8e020f */
[----:B------:R-:W-:Y:S01]  /*7960*/  @UP1 ULOP3.LUT UR4, UR4, 0x1, UR12, 0x78, !UPT ;  /* 0x0000000104041892 */ /* 0x000fe2000f8e780c */
[----:B------:R-:W-:-:S02]  /*7970*/  IMAD R24, R24, -0x2, R29 ;  /* 0xfffffffe18187824 */ /* 0x000fc400078e021d */
[----:B------:R-:W-:Y:S01]  /*7980*/  VIADD R27, R27, UR6 ;  /* 0x000000061b1b7c36 */ /* 0x000fe20008000000 */
[----:B------:R-:W-:Y:S01]  /*7990*/  LOP3.LUT R45, R40, R45, R28, 0xfe, !PT ;  /* 0x0000002d282d7212 */ /* 0x000fe200078efe1c */
[----:B------:R-:W-:Y:S02]  /*79a0*/  IMAD.IADD R43, R24, 0x1, -R43 ;  /* 0x00000001182b7824 */ /* 0x000fe400078e0a2b */
[----:B------:R-:W-:Y:S01]  /*79b0*/  IMAD.MOV.U32 R42, RZ, RZ, -0x1 ;  /* 0xffffffffff2a7424 */ /* 0x000fe200078e00ff */
[----:B0-----:R-:W-:Y:S06]  /*79c0*/  @P0 BRA `(.L_x_32) ;  /* 0x000000b8007c0947 */ /* 0x001fec0003800000 */
[----:B------:R-:W0:Y:S01]  /*79d0*/  LDC.64 R28, c[0x0][0x5c8] ;  /* 0x00017200ff1c7b82 */ /* 0x000e220000000a00 */
[----:B------:R-:W-:Y:S01]  /*79e0*/  ULDC.64 UR12, c[0x0][0x5c0] ;  /* 0x00017000000c7ab9 */ /* 0x000fe20000000a00 */
[----:B------:R-:W-:Y:S01]  /*79f0*/  BSSY B0, `(.L_x_32) ;  /* 0x0000b9c000007945 */ /* 0x000fe20003800000 */
[-C--:B0-----:R-:W-:Y:S01]  /*7a00*/  IMAD R24, R41, R28.reuse, RZ ;  /* 0x0000001c29187224 */ /* 0x081fe200078e02ff */
[----:B------:R-:W-:Y:S01]  /*7a10*/  SHF.L.U64.HI R34, R28, 0x3, R29 ;  /* 0x000000031c227819 */ /* 0x000fe2000001021d */
[----:B------:R-:W-:-:S04]  /*7a20*/  IMAD.WIDE.U32 R26, R45, R28, R26 ;  /* 0x0000001c2d1a7225 */ /* 0x000fc800078e001a */
[----:B------:R-:W-:Y:S01]  /*7a30*/  IMAD R25, R45, R29, R24 ;  /* 0x0000001d2d197224 */ /* 0x000fe200078e0218 */
[----:B------:R-:W-:Y:S01]  /*7a40*/  IADD3 R24, P3, R26, UR12, RZ ;  /* 0x0000000c1a187c10 */ /* 0x000fe2000ff7e0ff */
[C---:B------:R-:W-:Y:S01]  /*7a50*/  IMAD.SHL.U32 R35, R28.reuse, 0x8, RZ ;  /* 0x000000081c237824 */ /* 0x040fe200078e00ff */
[----:B------:R-:W-:Y:S01]  /*7a60*/  LEA R30, P2, R28, R26, 0x7 ;  /* 0x0000001a1c1e7211 */ /* 0x000fe200078438ff */
[----:B------:R-:W-:-:S03]  /*7a70*/  IMAD.IADD R27, R27, 0x1, R25 ;  /* 0x000000011b1b7824 */ /* 0x000fc600078e0219 */
[----:B------:R-:W-:Y:S02]  /*7a80*/  IADD3 R26, P1, P0, R26, UR12, R35 ;  /* 0x0000000c1a1a7c10 */ /* 0x000fe4000f83e023 */
[----:B------:R-:W-:Y:S02]  /*7a90*/  IADD3.X R25, R27, UR13, RZ, P3, !PT ;  /* 0x0000000d1b197c10 */ /* 0x000fe40009ffe4ff */
[----:B------:R-:W-:Y:S02]  /*7aa0*/  FSETP.NEU.AND P3, PT, RZ, UR9, PT ;  /* 0x00000009ff007c0b */ /* 0x000fe4000bf6d000 */
[----:B------:R-:W-:Y:S02]  /*7ab0*/  LEA.HI.X R31, R28, R27, R29, 0x7, P2 ;  /* 0x0000001b1c1f7211 */ /* 0x000fe400010f3c1d */
[C---:B------:R-:W-:Y:S02]  /*7ac0*/  IADD3 R28, P2, R30.reuse, UR12, RZ ;  /* 0x0000000c1e1c7c10 */ /* 0x040fe4000ff5e0ff */
[----:B------:R-:W-:-:S02]  /*7ad0*/  IADD3 R30, P5, P6, R30, UR12, R35 ;  /* 0x0000000c1e1e7c10 */ /* 0x000fc4000febe023 */
[----:B------:R-:W-:Y:S02]  /*7ae0*/  IADD3.X R29, R31, UR13, RZ, P2, !PT ;  /* 0x0000000d1f1d7c10 */ /* 0x000fe400097fe4ff */
[--C-:B------:R-:W-:Y:S02]  /*7af0*/  IADD3.X R27, R27, UR13, R34.reuse, P1, P0 ;  /* 0x0000000d1b1b7c10 */ /* 0x100fe40008fe0422 */
[----:B------:R-:W-:Y:S01]  /*7b00*/  IADD3.X R31, R31, UR13, R34, P5, P6 ;  /* 0x0000000d1f1f7c10 */ /* 0x000fe2000afec422 */
[----:B------:R-:W-:Y:S06]  /*7b10*/  @!P3 BRA `(.L_x_33) ;  /* 0x00000088009cb947 */ /* 0x000fec0003800000 */
[----:B------:R-:W-:Y:S01]  /*7b20*/  ULDC.64 UR12, c[0x0][0x5b8] ;  /* 0x00016e00000c7ab9 */ /* 0x000fe20000000a00 */
[----:B------:R-:W-:Y:S01]  /*7b30*/  ISETP.GE.AND P3, PT, R44, 0x1, PT ;  /* 0x000000012c00780c */ /* 0x000fe20003f66270 */
[----:B------:R-:W-:Y:S02]  /*7b40*/  UIMAD UR6, UR16, UR12, URZ ;  /* 0x0000000c100672a4 */ /* 0x000fe4000f8e023f */
[----:B------:R-:W-:Y:S01]  /*7b50*/  IMAD.U32 R35, RZ, RZ, UR12 ;  /* 0x0000000cff237e24 */ /* 0x000fe2000f8e00ff */
[----:B------:R-:W-:Y:S01]  /*7b60*/  BSSY B1, `(.L_x_34) ;  /* 0x0000010000017945 */ /* 0x000fe20003800000 */
[----:B------:R-:W-:Y:S01]  /*7b70*/  ISETP.LT.OR P1, PT, R43, 0x1, !P3 ;  /* 0x000000012b00780c */ /* 0x000fe20005f21670 */
[----:B------:R-:W-:Y:S02]  /*7b80*/  UIMAD UR6, UR14, UR13, UR6 ;  /* 0x0000000d0e0672a4 */ /* 0x000fe4000f8e0206 */
[----:B------:R-:W-:Y:S01]  /*7b90*/  IMAD.WIDE.U32 R32, R35, UR14, R32 ;  /* 0x0000000e23207c25 */ /* 0x000fe2000f8e0020 */
[----:B------:R-:W-:Y:S01]  /*7ba0*/  ULDC.64 UR12, c[0x0][0x5b0] ;  /* 0x00016c00000c7ab9 */ /* 0x000fe20000000a00 */
[----:B------:R-:W-:-:S02]  /*7bb0*/  ULDC.64 UR14, c[0x0][0x5a8] ;  /* 0x00016a00000e7ab9 */ /* 0x000fc40000000a00 */
[----:B------:R-:W-:Y:S02]  /*7bc0*/  IMAD.MOV.U32 R38, RZ, RZ, R32 ;  /* 0x000000ffff267224 */ /* 0x000fe400078e0020 */
[----:B------:R-:W-:Y:S02]  /*7bd0*/  VIADD R39, R33, UR6 ;  /* 0x0000000621277c36 */ /* 0x000fe40008000000 */
[----:B------:R-:W-:Y:S02]  /*7be0*/  IMAD R34, R41, UR12, RZ ;  /* 0x0000000c29227c24 */ /* 0x000fe4000f8e02ff */
[----:B------:R-:W-:-:S04]  /*7bf0*/  IMAD.WIDE.U32 R32, R45, UR12, R38 ;  /* 0x0000000c2d207c25 */ /* 0x000fc8000f8e0026 */
[--C-:B------:R-:W-:Y:S01]  /*7c00*/  IMAD R35, R45, UR13, R34.reuse ;  /* 0x0000000d2d237c24 */ /* 0x100fe2000f8e0222 */
[----:B------:R-:W-:Y:S02]  /*7c10*/  IADD3 R32, P0, R32, UR14, RZ ;  /* 0x0000000e20207c10 */ /* 0x000fe4000ff1e0ff */
[----:B------:R-:W-:Y:S02]  /*7c20*/  PRMT R34, RZ, 0x7610, R34 ;  /* 0x00007610ff227816 */ /* 0x000fe40000000022 */
[----:B------:R-:W-:Y:S01]  /*7c30*/  IADD3.X R33, R33, UR15, R35, P0, !PT ;  /* 0x0000000f21217c10 */ /* 0x000fe200087fe423 */
[----:B------:R-:W-:Y:S08]  /*7c40*/  @P1 BRA `(.L_x_35) ;  /* 0x0000000000041947 */ /* 0x000ff00003800000 */
[----:B------:R0:W5:Y:S02]  /*7c50*/  LDG.E.U8 R34, desc[UR36][R32.64] ;  /* 0x0000002420227981 */ /* 0x000164000c1e1100 */
.L_x_35:
[----:B------:R-:W-:Y:S05]  /*7c60*/  BSYNC B1 ;  /* 0x0000000000017941 */ /* 0x000fea0003800000 */
.L_x_34:
[----:B-----5:R-:W-:Y:S01]  /*7c70*/  LOP3.LUT R34, R34, 0xff, RZ, 0xc0, !PT ;  /* 0x000000ff22227812 */ /* 0x020fe200078ec0ff */
[----:B------:R-:W-:Y:S01]  /*7c80*/  BSSY B1, `(.L_x_36) ;  /* 0x000000b000017945 */ /* 0x000fe20003800000 */
[----:B------:R-:W-:Y:S02]  /*7c90*/  ISETP.LT.OR P0, PT, R43, 0x2, !P3 ;  /* 0x000000022b00780c */ /* 0x000fe40005f01670 */
[----:B------:R-:W-:-:S05]  /*7ca0*/  F2FP.F16.E4M3.UNPACK_B R34, R34 ;  /* 0x00000022ff22723e */ /* 0x000fca00020006ff */
[----:B------:R-:W-:-:S05]  /*7cb0*/  HADD2.F32 R34, -RZ, R34.H0_H0 ;  /* 0x20000022ff227230 */ /* 0x000fca0000004100 */
[----:B------:R-:W-:Y:S01]  /*7cc0*/  FMUL R35, R34, UR9 ;  /* 0x0000000922237c20 */ /* 0x000fe20008400000 */
[----:B------:R-:W-:-:S03]  /*7cd0*/  PRMT R34, RZ, 0x7610, R34 ;  /* 0x00007610ff227816 */ /* 0x000fc60000000022 */
[----:B------:R-:W-:-:S05]  /*7ce0*/  FFMA R35, R226, UR8, R35 ;  /* 0x00000008e2237c23 */ /* 0x000fca0008000023 */
[----:B------:R-:W-:-:S05]  /*7cf0*/  F2FP.SATFINITE.E4M3.F32.PACK_AB_MERGE_C R35, RZ, R35, RZ ;  /* 0x00000023ff23723e */ /* 0x000fca00048070ff */
[----:B------:R1:W-:Y:S01]  /*7d00*/  @!P1 STG.E.U8 desc[UR36][R24.64], R35 ;  /* 0x0000002318009986 */ /* 0x0003e2000c101124 */
[----:B------:R-:W-:Y:S05]  /*7d10*/  @P0 BRA `(.L_x_37) ;  /* 0x0000000000040947 */ /* 0x000fea0003800000 */
[----:B------:R2:W5:Y:S02]  /*7d20*/  LDG.E.U8 R34, desc[UR36][R32.64+0x1] ;  /* 0x0000012420227981 */ /* 0x000564000c1e1100 */
.L_x_37:
[----:B------:R-:W-:Y:S05]  /*7d30*/  BSYNC B1 ;  /* 0x0000000000017941 */ /* 0x000fea0003800000 */
.L_x_36:
[----:B-----5:R-:W-:Y:S01]  /*7d40*/  LOP3.LUT R34, R34, 0xff, RZ, 0xc0, !PT ;  /* 0x000000ff22227812 */ /* 0x020fe200078ec0ff */
[----:B------:R-:W-:Y:S01]  /*7d50*/  BSSY B1, `(.L_x_38) ;  /* 0x0000013000017945 */ /* 0x000fe20003800000 */
[----:B------:R-:W-:Y:S02]  /*7d60*/  IADD3 R37, P1, R45, 0x8, RZ ;  /* 0x000000082d257810 */ /* 0x000fe40007f3e0ff */
[----:B------:R-:W-:Y:S02]  /*7d70*/  F2FP.F16.E4M3.UNPACK_B R34, R34 ;  /* 0x00000022ff22723e */ /* 0x000fe400020006ff */
[----:B------:R-:W-:Y:S01]  /*7d80*/  ISETP.GE.AND P2, PT, R44, 0x9, PT ;  /* 0x000000092c00780c */ /* 0x000fe20003f46270 */
[----:B-1----:R-:W-:Y:S02]  /*7d90*/  IMAD.X R35, RZ, RZ, R41, P1 ;  /* 0x000000ffff237224 */ /* 0x002fe400008e0629 */
[----:B------:R-:W-:Y:S01]  /*7da0*/  HADD2.F32 R34, -RZ, R34.H0_H0 ;  /* 0x20000022ff227230 */ /* 0x000fe20000004100 */
[----:B------:R-:W-:Y:S01]  /*7db0*/  ISETP.LT.OR P5, PT, R43, 0x1, !P2 ;  /* 0x000000012b00780c */ /* 0x000fe200057a1670 */
[----:B------:R-:W-:-:S03]  /*7dc0*/  IMAD R46, R35, UR12, RZ ;  /* 0x0000000c232e7c24 */ /* 0x000fc6000f8e02ff */
[----:B------:R-:W-:Y:S01]  /*7dd0*/  FMUL R36, R34, UR9 ;  /* 0x0000000922247c20 */ /* 0x000fe20008400000 */
[----:B------:R-:W-:-:S04]  /*7de0*/  IMAD.WIDE.U32 R34, R37, UR12, R38 ;  /* 0x0000000c25227c25 */ /* 0x000fc8000f8e0026 */
[----:B------:R-:W-:Y:S01]  /*7df0*/  FFMA R36, R225, UR8, R36 ;  /* 0x00000008e1247c23 */ /* 0x000fe20008000024 */
[----:B------:R-:W-:Y:S01]  /*7e00*/  IMAD R37, R37, UR13, R46 ;  /* 0x0000000d25257c24 */ /* 0x000fe2000f8e022e */
[----:B------:R-:W-:-:S03]  /*7e10*/  IADD3 R34, P1, R34, UR14, RZ ;  /* 0x0000000e22227c10 */ /* 0x000fc6000ff3e0ff */
[----:B------:R-:W-:Y:S02]  /*7e20*/  F2FP.SATFINITE.E4M3.F32.PACK_AB_MERGE_C R47, RZ, R36, RZ ;  /* 0x00000024ff2f723e */ /* 0x000fe400048070ff */
[----:B------:R-:W-:Y:S02]  /*7e30*/  IADD3.X R35, R35, UR15, R37, P1, !PT ;  /* 0x0000000f23237c10 */ /* 0x000fe40008ffe425 */
[----:B------:R-:W-:Y:S01]  /*7e40*/  PRMT R36, RZ, 0x7610, R36 ;  /* 0x00007610ff247816 */ /* 0x000fe20000000024 */
[----:B------:R1:W-:Y:S01]  /*7e50*/  @!P0 STG.E.U8 desc[UR36][R24.64+0x1], R47 ;  /* 0x0000012f18008986 */ /* 0x0003e2000c101124 */
[----:B------:R-:W-:Y:S05]  /*7e60*/  @P5 BRA `(.L_x_39) ;  /* 0x0000000000045947 */ /* 0x000fea0003800000 */
[----:B------:R3:W5:Y:S02]  /*7e70*/  LDG.E.U8 R36, desc[UR36][R34.64] ;  /* 0x0000002422247981 */ /* 0x000764000c1e1100 */
.L_x_39:
[----:B------:R-:W-:Y:S05]  /*7e80*/  BSYNC B1 ;  /* 0x0000000000017941 */ /* 0x000fea0003800000 */
.L_x_38:
        /* <DEDUP_REMOVED lines=12> */
.L_x_41:
[----:B------:R-:W-:Y:S05]  /*7f50*/  BSYNC B1 ;  /* 0x0000000000017941 */ /* 0x000fea0003800000 */
.L_x_40:
[----:B-----5:R-:W-:Y:S01]  /*7f60*/  LOP3.LUT R36, R36, 0xff, RZ, 0xc0, !PT ;  /* 0x000000ff24247812 */ /* 0x020fe200078ec0ff */
[----:B------:R-:W-:Y:S01]  /*7f70*/  BSSY B1, `(.L_x_42) ;  /* 0x000000b000017945 */ /* 0x000fe20003800000 */
[----:B------:R-:W-:Y:S02]  /*7f80*/  ISETP.LT.OR P1, PT, R43, 0x9, !P3 ;  /* 0x000000092b00780c */ /* 0x000fe40005f21670 */
[----:B------:R-:W-:-:S05]  /*7f90*/  F2FP.F16.E4M3.UNPACK_B R36, R36 ;  /* 0x00000024ff24723e */ /* 0x000fca00020006ff */
[----:B------:R-:W-:-:S05]  /*7fa0*/  HADD2.F32 R36, -RZ, R36.H0_H0 ;  /* 0x20000024ff247230 */ /* 0x000fca0000004100 */
[----:B------:R-:W-:-:S04]  /*7fb0*/  FMUL R36, R36, UR9 ;  /* 0x0000000924247c20 */ /* 0x000fc80008400000 */
[----:B------:R-:W-:-:S05]  /*7fc0*/  FFMA R36, R223, UR8, R36 ;  /* 0x00000008df247c23 */ /* 0x000fca0008000024 */
[----:B----4-:R-:W-:Y:S02]  /*7fd0*/  F2FP.SATFINITE.E4M3.F32.PACK_AB_MERGE_C R37, RZ, R36, RZ ;  /* 0x00000024ff25723e */ /* 0x010fe400048070ff */
[----:B------:R-:W-:-:S03]  /*7fe0*/  PRMT R36, RZ, 0x7610, R36 ;  /* 0x00007610ff247816 */ /* 0x000fc60000000024 */
[----:B------:R4:W-:Y:S01]  /*7ff0*/  @!P0 STG.E.U8 desc[UR36][R26.64+0x1], R37 ;  /* 0x000001251a008986 */ /* 0x0009e2000c101124 */
[----:B------:R-:W-:Y:S05]  /*8000*/  @P1 BRA `(.L_x_43) ;  /* 0x0000000000041947 */ /* 0x000fea0003800000 */
[----:B------:R0:W5:Y:S02]  /*8010*/  LDG.E.U8 R36, desc[UR36][R32.64+0x8] ;  /* 0x0000082420247981 */ /* 0x000164000c1e1100 */
.L_x_43:
[----:B------:R-:W-:Y:S05]  /*8020*/  BSYNC B1 ;  /* 0x0000000000017941 */ /* 0x000fea0003800000 */
.L_x_42:
[----:B-----5:R-:W-:Y:S01]  /*8030*/  LOP3.LUT R36, R36, 0xff, RZ, 0xc0, !PT ;  /* 0x000000ff24247812 */ /* 0x020fe200078ec0ff */
[----:B------:R-:W-:Y:S01]  /*8040*/  BSSY B1, `(.L_x_44) ;  /* 0x000000b000017945 */ /* 0x000fe20003800000 */
[----:B------:R-:W-:Y:S02]  /*8050*/  ISETP.LT.OR P0, PT, R43, 0xa, !P3 ;  /* 0x0000000a2b00780c */ /* 0x000fe40005f01670 */
[----:B------:R-:W-:-:S05]  /*8060*/  F2FP.F16.E4M3.UNPACK_B R36, R36 ;  /* 0x00000024ff24723e */ /* 0x000fca00020006ff */
[----:B------:R-:W-:-:S05]  /*8070*/  HADD2.F32 R36, -RZ, R36.H0_H0 ;  /* 0x20000024ff247230 */ /* 0x000fca0000004100 */
[----:B----4-:R-:W-:Y:S01]  /*8080*/  FMUL R37, R36, UR9 ;  /* 0x0000000924257c20 */ /* 0x010fe20008400000 */
[----:B------:R-:W-:-:S03]  /*8090*/  PRMT R36, RZ, 0x7610, R36 ;  /* 0x00007610ff247816 */ /* 0x000fc60000000024 */
[----:B------:R-:W-:-:S05]  /*80a0*/  FFMA R37, R222, UR8, R37 ;  /* 0x00000008de257c23 */ /* 0x000fca0008000025 */
[----:B------:R-:W-:-:S05]  /*80b0*/  F2FP.SATFINITE.E4M3.F32.PACK_AB_MERGE_C R37, RZ, R37, RZ ;  /* 0x00000025ff25723e */ /* 0x000fca00048070ff */
[----:B------:R4:W-:Y:S01]  /*80c0*/  @!P1 STG.E.U8 desc[UR36][R24.64+0x8], R37 ;  /* 0x0000082518009986 */ /* 0x0009e2000c101124 */
[----:B------:R-:W-:Y:S05]  /*80d0*/  @P0 BRA `(.L_x_45) ;  /* 0x0000000000040947 */ /* 0x000fea0003800000 */
[----:B------:R0:W5:Y:S02]  /*80e0*/  LDG.E.U8 R36, desc[UR36][R32.64+0x9] ;  /* 0x0000092420247981 */ /* 0x000164000c1e1100 */
.L_x_45:
[----:B------:R-:W-:Y:S05]  /*80f0*/  BSYNC B1 ;  /* 0x0000000000017941 */ /* 0x000fea0003800000 */
.L_x_44:
        /* <DEDUP_REMOVED lines=12> */
.L_x_47:
[----:B------:R-:W-:Y:S05]  /*81c0*/  BSYNC B1 ;  /* 0x0000000000017941 */ /* 0x000fea0003800000 */
.L_x_46:
        /* <DEDUP_REMOVED lines=12> */
.L_x_49:
[----:B------:R-:W-:Y:S05]  /*8290*/  BSYNC B1 ;  /* 0x0000000000017941 */ /* 0x000fea0003800000 */
.L_x_48:
        /* <DEDUP_REMOVED lines=12> */
.L_x_51:
[----:B------:R-:W-:Y:S05]  /*8360*/  BSYNC B1 ;  /* 0x0000000000017941 */ /* 0x000fea0003800000 */
.L_x_50:
        /* <DEDUP_REMOVED lines=12> */
.L_x_53:
[----:B------:R-:W-:Y:S05]  /*8430*/  BSYNC B1 ;  /* 0x0000000000017941 */ /* 0x000fea0003800000 */
.L_x_52:
        /* <DEDUP_REMOVED lines=12> */
.L_x_55:
[----:B------:R-:W-:Y:S05]  /*8500*/  BSYNC B1 ;  /* 0x0000000000017941 */ /* 0x000fea0003800000 */
.L_x_54:
        /* <DEDUP_REMOVED lines=12> */
.L_x_57:
[----:B------:R-:W-:Y:S05]  /*85d0*/  BSYNC B1 ;  /* 0x0000000000017941 */ /* 0x000fea0003800000 */
.L_x_56:
        /* <DEDUP_REMOVED lines=12> */
.L_x_59:
[----:B------:R-:W-:Y:S05]  /*86a0*/  BSYNC B1 ;  /* 0x0000000000017941 */ /* 0x000fea0003800000 */
.L_x_58:
        /* <DEDUP_REMOVED lines=12> */
.L_x_61:
[----:B------:R-:W-:Y:S05]  /*8770*/  BSYNC B1 ;  /* 0x0000000000017941 */ /* 0x000fea0003800000 */
.L_x_60:
        /* <DEDUP_REMOVED lines=12> */
.L_x_63:
[----:B------:R-:W-:Y:S05]  /*8840*/  BSYNC B1 ;  /* 0x0000000000017941 */ /* 0x000fea0003800000 */
.L_x_62:
        /* <DEDUP_REMOVED lines=12> */
.L_x_65:
[----:B------:R-:W-:Y:S05]  /*8910*/  BSYNC B1 ;  /* 0x0000000000017941 */ /* 0x000fea0003800000 */
.L_x_64:
[----:B-----5:R-:W-:Y:S01]  /*8920*/  LOP3.LUT R36, R36, 0xff, RZ, 0xc0, !PT ;  /* 0x000000ff24247812 */ /* 0x020fe200078ec0ff */
[----:B------:R-:W-:Y:S01]  /*8930*/  BSSY B1, `(.L_x_66) ;  /* 0x0000013000017945 */ /* 0x000fe20003800000 */
[----:B-1----:R-:W-:Y:S02]  /*8940*/  IADD3 R47, P0, R45, 0x80, RZ ;  /* 0x000000802d2f7810 */ /* 0x002fe40007f1e0ff */
[----:B------:R-:W-:Y:S02]  /*8950*/  F2FP.F16.E4M3.UNPACK_B R36, R36 ;  /* 0x00000024ff24723e */ /* 0x000fe400020006ff */
[----:B------:R-:W-:Y:S01]  /*8960*/  ISETP.GE.AND P1, PT, R44, 0x81, PT ;  /* 0x000000812c00780c */ /* 0x000fe20003f26270 */
[----:B----4-:R-:W-:Y:S02]  /*8970*/  IMAD.X R37, RZ, RZ, R41, P0 ;  /* 0x000000ffff257224 */ /* 0x010fe400000e0629 */
        /* <DEDUP_REMOVED lines=14> */
.L_x_67:
[----:B------:R-:W-:Y:S05]  /*8a60*/  BSYNC B1 ;  /* 0x0000000000017941 */ /* 0x000fea0003800000 */
.L_x_66:
        /* <DEDUP_REMOVED lines=12> */
.L_x_69:
[----:B------:R-:W-:Y:S05]  /*8b30*/  BSYNC B1 ;  /* 0x0000000000017941 */ /* 0x000fea0003800000 */
.L_x_68:
[----:B-----5:R-:W-:Y:S01]  /*8b40*/  LOP3.LUT R46, R46, 0xff, RZ, 0xc0, !PT ;  /* 0x000000ff2e2e7812 */ /* 0x020fe200078ec0ff */
[----:B------:R-:W-:Y:S01]  /*8b50*/  BSSY B1, `(.L_x_70) ;  /* 0x0000013000017945 */ /* 0x000fe20003800000 */
[----:B------:R-:W-:Y:S02]  /*8b60*/  IADD3 R45, P0, R45, 0x88, RZ ;  /* 0x000000882d2d7810 */ /* 0x000fe40007f1e0ff */
[----:B------:R-:W-:-:S03]  /*8b70*/  F2FP.F16.E4M3.UNPACK_B R46, R46 ;  /* 0x0000002eff2e723e */ /* 0x000fc600020006ff */
[----:B------:R-:W-:Y:S01]  /*8b80*/  IMAD.X R40, RZ, RZ, R41, P0 ;  /* 0x000000ffff287224 */ /* 0x000fe200000e0629 */
[----:B------:R-:W-:Y:S01]  /*8b90*/  ISETP.GE.AND P0, PT, R44, 0x89, PT ;  /* 0x000000892c00780c */ /* 0x000fe20003f06270 */
[----:B------:R-:W-:Y:S02]  /*8ba0*/  HADD2.F32 R46, -RZ, R46.H0_H0 ;  /* 0x2000002eff2e7230 */ /* 0x000fe40000004100 */
[----:B------:R-:W-:Y:S02]  /*8bb0*/  IMAD R40, R40, UR12, RZ ;  /* 0x0000000c28287c24 */ /* 0x000fe4000f8e02ff */
[----:B------:R-:W-:-:S04]  /*8bc0*/  IMAD.WIDE.U32 R38, R45, UR12, R38 ;  /* 0x0000000c2d267c25 */ /* 0x000fc8000f8e0026 */
[----:B------:R-:W-:Y:S01]  /*8bd0*/  FMUL R46, R46, UR9 ;  /* 0x000000092e2e7c20 */ /* 0x000fe20008400000 */
[----:B------:R-:W-:-:S03]  /*8be0*/  IMAD R45, R45, UR13, R40 ;  /* 0x0000000d2d2d7c24 */ /* 0x000fc6000f8e0228 */
[----:B------:R-:W-:Y:S01]  /*8bf0*/  FFMA R46, R209, UR8, R46 ;  /* 0x00000008d12e7c23 */ /* 0x000fe2000800002e */
[----:B------:R-:W-:Y:S02]  /*8c00*/  IADD3 R38, P6, R38, UR14, RZ ;  /* 0x0000000e26267c10 */ /* 0x000fe4000ffde0ff */
[----:B------:R-:W-:Y:S02]  /*8c10*/  PRMT R40, RZ, 0x7610, R40 ;  /* 0x00007610ff287816 */ /* 0x000fe40000000028 */
[----:B------:R-:W-:Y:S02]  /*8c20*/  F2FP.SATFINITE.E4M3.F32.PACK_AB_MERGE_C R41, RZ, R46, RZ ;  /* 0x0000002eff29723e */ /* 0x000fe400048070ff */
[----:B------:R-:W-:-:S03]  /*8c30*/  IADD3.X R39, R39, UR15, R45, P6, !PT ;  /* 0x0000000f27277c10 */ /* 0x000fc6000b7fe42d */
[----:B------:R0:W-:Y:S01]  /*8c40*/  @!P5 STG.E.U8 desc[UR36][R28.64+0x1], R41 ;  /* 0x000001291c00d986 */ /* 0x0001e2000c101124 */
[----:B------:R-:W-:-:S13]  /*8c50*/  ISETP.LT.OR P5, PT, R43, 0x1, !P0 ;  /* 0x000000012b00780c */ /* 0x000fda00047a1670 */
[----:B0-----:R-:W-:Y:S05]  /*8c60*/  @P5 BRA `(.L_x_71) ;  /* 0x0000000000045947 */ /* 0x001fea0003800000 */
[----:B------:R0:W5:Y:S02]  /*8c70*/  LDG.E.U8 R40, desc[UR36][R38.64] ;  /* 0x0000002426287981 */ /* 0x000164000c1e1100 */
.L_x_71:
[----:B------:R-:W-:Y:S05]  /*8c80*/  BSYNC B1 ;  /* 0x0000000000017941 */ /* 0x000fea0003800000 */
.L_x_70:
        /* <DEDUP_REMOVED lines=12> */
.L_x_73:
[----:B------:R-:W-:Y:S05]  /*8d50*/  BSYNC B1 ;  /* 0x0000000000017941 */ /* 0x000fea0003800000 */
.L_x_72:
[----:B-----5:R-:W-:Y:S01]  /*8d60*/  LOP3.LUT R40, R40, 0xff, RZ, 0xc0, !PT ;  /* 0x000000ff28287812 */ /* 0x020fe200078ec0ff */
[----:B------:R-:W-:Y:S01]  /*8d70*/  BSSY B1, `(.L_x_74) ;  /* 0x000000b000017945 */ /* 0x000fe20003800000 */
[----:B------:R-:W-:Y:S02]  /*8d80*/  ISETP.LT.OR P5, PT, R43, 0x9, !P1 ;  /* 0x000000092b00780c */ /* 0x000fe40004fa1670 */
[----:B------:R-:W-:-:S05]  /*8d90*/  F2FP.F16.E4M3.UNPACK_B R40, R40 ;  /* 0x00000028ff28723e */ /* 0x000fca00020006ff */
[----:B------:R-:W-:-:S05]  /*8da0*/  HADD2.F32 R40, -RZ, R40.H0_H0 ;  /* 0x20000028ff287230 */ /* 0x000fca0000004100 */
[----:B------:R-:W-:-:S04]  /*8db0*/  FMUL R40, R40, UR9 ;  /* 0x0000000928287c20 */ /* 0x000fc80008400000 */
[----:B------:R-:W-:-:S05]  /*8dc0*/  FFMA R40, R207, UR8, R40 ;  /* 0x00000008cf287c23 */ /* 0x000fca0008000028 */
[----:B0-----:R-:W-:Y:S02]  /*8dd0*/  F2FP.SATFINITE.E4M3.F32.PACK_AB_MERGE_C R41, RZ, R40, RZ ;  /* 0x00000028ff29723e */ /* 0x001fe400048070ff */
[----:B------:R-:W-:-:S03]  /*8de0*/  PRMT R40, RZ, 0x7610, R40 ;  /* 0x00007610ff287816 */ /* 0x000fc60000000028 */
[----:B------:R0:W-:Y:S01]  /*8df0*/  @!P6 STG.E.U8 desc[UR36][R30.64+0x1], R41 ;  /* 0x000001291e00e986 */ /* 0x0001e2000c101124 */
[----:B------:R-:W-:Y:S05]  /*8e00*/  @P5 BRA `(.L_x_75) ;  /* 0x0000000000045947 */ /* 0x000fea0003800000 */
[----:B------:R0:W5:Y:S02]  /*8e10*/  LDG.E.U8 R40, desc[UR36][R36.64+0x8] ;  /* 0x0000082424287981 */ /* 0x000164000c1e1100 */
.L_x_75:
[----:B------:R-:W-:Y:S05]  /*8e20*/  BSYNC B1 ;  /* 0x0000000000017941 */ /* 0x000fea0003800000 */
.L_x_74:
[----:B-----5:R-:W-:Y:S01]  /*8e30*/  LOP3.LUT R40, R40, 0xff, RZ, 0xc0, !PT ;  /* 0x000000ff28287812 */ /* 0x020fe200078ec0ff */
[----:B------:R-:W-:Y:S01]  /*8e40*/  BSSY B1, `(.L_x_76) ;  /* 0x000000b000017945 */ /* 0x000fe20003800000 */
[----:B------:R-:W-:Y:S02]  /*8e50*/  ISETP.LT.OR P6, PT, R43, 0xa, !P1 ;  /* 0x0000000a2b00780c */ /* 0x000fe40004fc1670 */
[----:B------:R-:W-:-:S05]  /*8e60*/  F2FP.F16.E4M3.UNPACK_B R40, R40 ;  /* 0x00000028ff28723e */ /* 0x000fca00020006ff */
[----:B------:R-:W-:-:S05]  /*8e70*/  HADD2.F32 R40, -RZ, R40.H0_H0 ;  /* 0x20000028ff287230 */ /* 0x000fca0000004100 */
[----:B0-----:R-:W-:Y:S01]  /*8e80*/  FMUL R41, R40, UR9 ;  /* 0x0000000928297c20 */ /* 0x001fe20008400000 */
[----:B------:R-:W-:-:S03]  /*8e90*/  PRMT R40, RZ, 0x7610, R40 ;  /* 0x00007610ff287816 */ /* 0x000fc60000000028 */
[----:B------:R-:W-:-:S05]  /*8ea0*/  FFMA R41, R206, UR8, R41 ;  /* 0x00000008ce297c23 */ /* 0x000fca0008000029 */
[----:B------:R-:W-:-:S05]  /*8eb0*/  F2FP.SATFINITE.E4M3.F32.PACK_AB_MERGE_C R41, RZ, R41, RZ ;  /* 0x00000029ff29723e */ /* 0x000fca00048070ff */
[----:B------:R0:W-:Y:S01]  /*8ec0*/  @!P5 STG.E.U8 desc[UR36][R28.64+0x8], R41 ;  /* 0x000008291c00d986 */ /* 0x0001e2000c101124 */
[----:B------:R-:W-:Y:S05]  /*8ed0*/  @P6 BRA `(.L_x_77) ;  /* 0x0000000000046947 */ /* 0x000fea0003800000 */
[----:B------:R0:W5:Y:S02]  /*8ee0*/  LDG.E.U8 R40, desc[UR36][R36.64+0x9] ;  /* 0x0000092424287981 */ /* 0x000164000c1e1100 */
.L_x_77:
[----:B------:R-:W-:Y:S05]  /*8ef0*/  BSYNC B1 ;  /* 0x0000000000017941 */ /* 0x000fea0003800000 */
.L_x_76:
        /* <DEDUP_REMOVED lines=12> */
.L_x_79:
[----:B------:R-:W-:Y:S05]  /*8fc0*/  BSYNC B1 ;  /* 0x0000000000017941 */ /* 0x000fea0003800000 */
.L_x_78:
        /* <DEDUP_REMOVED lines=12> */
.L_x_81:
[----:B------:R-:W-:Y:S05]  /*9090*/  BSYNC B1 ;  /* 0x0000000000017941 */ /* 0x000fea0003800000 */
.L_x_80:
        /* <DEDUP_REMOVED lines=12> */
.L_x_83:
[----:B------:R-:W-:Y:S05]  /*9160*/  BSYNC B1 ;  /* 0x0000000000017941 */ /* 0x000fea0003800000 */
.L_x_82:
        /* <DEDUP_REMOVED lines=12> */
.L_x_85:
[----:B------:R-:W-:Y:S05]  /*9230*/  BSYNC B1 ;  /* 0x0000000000017941 */ /* 0x000fea0003800000 */
.L_x_84:
        /* <DEDUP_REMOVED lines=12> */
.L_x_87:
[----:B------:R-:W-:Y:S05]  /*9300*/  BSYNC B1 ;  /* 0x0000000000017941 */ /* 0x000fea0003800000 */
.L_x_86:
        /* <DEDUP_REMOVED lines=12> */
.L_x_89:
[----:B------:R-:W-:Y:S05]  /*93d0*/  BSYNC B1 ;  /* 0x0000000000017941 */ /* 0x000fea0003800000 */
.L_x_88:
        /* <DEDUP_REMOVED lines=12> */
.L_x_91:
[----:B------:R-:W-:Y:S05]  /*94a0*/  BSYNC B1 ;  /* 0x0000000000017941 */ /* 0x000fea0003800000 */
.L_x_90:
        /* <DEDUP_REMOVED lines=12> */
.L_x_93:
[----:B------:R-:W-:Y:S05]  /*9570*/  BSYNC B1 ;  /* 0x0000000000017941 */ /* 0x000fea0003800000 */
.L_x_92:
        /* <DEDUP_REMOVED lines=12> */
.L_x_95:
[----:B------:R-:W-:Y:S05]  /*9640*/  BSYNC B1 ;  /* 0x0000000000017941 */ /* 0x000fea0003800000 */
.L_x_94:
        /* <DEDUP_REMOVED lines=12> */
.L_x_97:
[----:B------:R-:W-:Y:S05]  /*9710*/  BSYNC B1 ;  /* 0x0000000000017941 */ /* 0x000fea0003800000 */
.L_x_96:
        /* <DEDUP_REMOVED lines=12> */
.L_x_99:
[----:B------:R-:W-:Y:S05]  /*97e0*/  BSYNC B1 ;  /* 0x0000000000017941 */ /* 0x000fea0003800000 */
.L_x_98:
        /* <DEDUP_REMOVED lines=12> */
.L_x_101:
[----:B------:R-:W-:Y:S05]  /*98b0*/  BSYNC B1 ;  /* 0x0000000000017941 */ /* 0x000fea0003800000 */
.L_x_100:
        /* <DEDUP_REMOVED lines=12> */
.L_x_103:
[----:B------:R-:W-:Y:S05]  /*9980*/  BSYNC B1 ;  /* 0x0000000000017941 */ /* 0x000fea0003800000 */
.L_x_102:
        /* <DEDUP_REMOVED lines=12> */
.L_x_105:
[----:B------:R-:W-:Y:S05]  /*9a50*/  BSYNC B1 ;  /* 0x0000000000017941 */ /* 0x000fea0003800000 */
.L_x_104:
        /* <DEDUP_REMOVED lines=12> */
.L_x_107:
[----:B------:R-:W-:Y:S05]  /*9b20*/  BSYNC B1 ;  /* 0x0000000000017941 */ /* 0x000fea0003800000 */
.L_x_106:
        /* <DEDUP_REMOVED lines=12> */
.L_x_109:
[----:B------:R-:W-:Y:S05]  /*9bf0*/  BSYNC B1 ;  /* 0x0000000000017941 */ /* 0x000fea0003800000 */
.L_x_108:
        /* <DEDUP_REMOVED lines=12> */
.L_x_111:
[----:B------:R-:W-:Y:S05]  /*9cc0*/  BSYNC B1 ;  /* 0x0000000000017941 */ /* 0x000fea0003800000 */
.L_x_110:
        /* <DEDUP_REMOVED lines=12> */
.L_x_113:
[----:B------:R-:W-:Y:S05]  /*9d90*/  BSYNC B1 ;  /* 0x0000000000017941 */ /* 0x000fea0003800000 */
.L_x_112:
        /* <DEDUP_REMOVED lines=12> */
.L_x_115:
[----:B------:R-:W-:Y:S05]  /*9e60*/  BSYNC B1 ;  /* 0x0000000000017941 */ /* 0x000fea0003800000 */
.L_x_114:
        /* <DEDUP_REMOVED lines=12> */
.L_x_117:
[----:B------:R-:W-:Y:S05]  /*9f30*/  BSYNC B1 ;  /* 0x0000000000017941 */ /* 0x000fea0003800000 */
.L_x_116:
        /* <DEDUP_REMOVED lines=12> */
.L_x_119:
[----:B------:R-:W-:Y:S05]  /*a000*/  BSYNC B1 ;  /* 0x0000000000017941 */ /* 0x000fea0003800000 */
.L_x_118:
        /* <DEDUP_REMOVED lines=12> */
.L_x_121:
[----:B------:R-:W-:Y:S05]  /*a0d0*/  BSYNC B1 ;  /* 0x0000000000017941 */ /* 0x000fea0003800000 */
.L_x_120:
[----:B-----5:R-:W-:Y:S01]  /*a0e0*/  LOP3.LUT R40, R40, 0xff, RZ, 0xc0, !PT ;  /* 0x000000ff28287812 */ /* 0x020fe200078ec0ff */
[----:B------:R-:W-:Y:S01]  /*a0f0*/  BSSY B1, `(.L_x_122) ;  /* 0x000000b000017945 */ /* 0x000fe20003800000 */
[----:B------:R-:W-:Y:S02]  /*a100*/  ISETP.LT.OR P5, PT, R43, 0x39, !P3 ;  /* 0x000000392b00780c */ /* 0x000fe40005fa1670 */
[----:B------:R-:W-:-:S05]  /*a110*/  F2FP.F16.E4M3.UNPACK_B R40, R40 ;  /* 0x00000028ff28723e */ /* 0x000fca00020006ff */
[----:B------:R-:W-:-:S05]  /*a120*/  HADD2.F32 R40, -RZ, R40.H0_H0 ;  /* 0x20000028ff287230 */ /* 0x000fca0000004100 */
[----:B------:R-:W-:-:S04]  /*a130*/  FMUL R40, R40, UR9 ;  /* 0x0000000928287c20 */ /* 0x000fc80008400000 */
[----:B------:R-:W-:Y:S01]  /*a140*/  FFMA R40, R23, UR8, R40 ;  /* 0x0000000817287c23 */ /* 0x000fe20008000028 */
[----:B------:R-:W-:-:S04]  /*a150*/  PRMT R23, RZ, 0x7610, R23 ;  /* 0x00007610ff177816 */ /* 0x000fc80000000017 */
[----:B0-----:R-:W-:-:S05]  /*a160*/  F2FP.SATFINITE.E4M3.F32.PACK_AB_MERGE_C R41, RZ, R40, RZ ;  /* 0x00000028ff29723e */ /* 0x001fca00048070ff */
[----:B------:R0:W-:Y:S01]  /*a170*/  @!P6 STG.E.U8 desc[UR36][R26.64+0x31], R41 ;  /* 0x000031291a00e986 */ /* 0x0001e2000c101124 */
[----:B------:R-:W-:Y:S05]  /*a180*/  @P5 BRA `(.L_x_123) ;  /* 0x0000000000045947 */ /* 0x000fea0003800000 */
[----:B------:R0:W5:Y:S02]  /*a190*/  LDG.E.U8 R23, desc[UR36][R32.64+0x38] ;  /* 0x0000382420177981 */ /* 0x000164000c1e1100 */
.L_x_123:
[----:B------:R-:W-:Y:S05]  /*a1a0*/  BSYNC B1 ;  /* 0x0000000000017941 */ /* 0x000fea0003800000 */
.L_x_122:
        /* <DEDUP_REMOVED lines=8> */
[----:B------:R-:W-:-:S05]  /*a230*/  F2FP.SATFINITE.E4M3.F32.PACK_AB_MERGE_C R23, RZ, R23, RZ ;  /* 0x00000017ff17723e */ /* 0x000fca00048070ff */
[----:B------:R0:W-:Y:S01]  /*a240*/  @!P5 STG.E.U8 desc[UR36][R24.64+0x38], R23 ;  /* 0x000038171800d986 */ /* 0x0001e2000c101124 */
[----:B------:R-:W-:Y:S05]  /*a250*/  @P6 BRA `(.L_x_125) ;  /* 0x0000000000046947 */ /* 0x000fea0003800000 */
[----:B------:R0:W5:Y:S02]  /*a260*/  LDG.E.U8 R22, desc[UR36][R32.64+0x39] ;  /* 0x0000392420167981 */ /* 0x000164000c1e1100 */
.L_x_125:
[----:B------:R-:W-:Y:S05]  /*a270*/  BSYNC B1 ;  /* 0x0000000000017941 */ /* 0x000fea0003800000 */
.L_x_124:
        /* <DEDUP_REMOVED lines=12> */
.L_x_127:
[----:B------:R-:W-:Y:S05]  /*a340*/  BSYNC B1 ;  /* 0x0000000000017941 */ /* 0x000fea0003800000 */
.L_x_126:
        /* <DEDUP_REMOVED lines=12> */
.L_x_129:
[----:B------:R-:W-:Y:S05]  /*a410*/  BSYNC B1 ;  /* 0x0000000000017941 */ /* 0x000fea0003800000 */
.L_x_128:
        /* <DEDUP_REMOVED lines=12> */
.L_x_131:
[----:B------:R-:W-:Y:S05]  /*a4e0*/  BSYNC B1 ;  /* 0x0000000000017941 */ /* 0x000fea0003800000 */
.L_x_130:
        /* <DEDUP_REMOVED lines=12> */
.L_x_133:
[----:B------:R-:W-:Y:S05]  /*a5b0*/  BSYNC B1 ;  /* 0x0000000000017941 */ /* 0x000fea0003800000 */
.L_x_132:
        /* <DEDUP_REMOVED lines=12> */
.L_x_135:
[----:B------:R-:W-:Y:S05]  /*a680*/  BSYNC B1 ;  /* 0x0000000000017941 */ /* 0x000fea0003800000 */
.L_x_134:
        /* <DEDUP_REMOVED lines=12> */
.L_x_137:
[----:B------:R-:W-:Y:S05]  /*a750*/  BSYNC B1 ;  /* 0x0000000000017941 */ /* 0x000fea0003800000 */
.L_x_136:
        /* <DEDUP_REMOVED lines=12> */
.L_x_139:
[----:B------:R-:W-:Y:S05]  /*a820*/  BSYNC B1 ;  /* 0x0000000000017941 */ /* 0x000fea0003800000 */
.L_x_138:
        /* <DEDUP_REMOVED lines=12> */
.L_x_141:
[----:B------:R-:W-:Y:S05]  /*a8f0*/  BSYNC B1 ;  /* 0x0000000000017941 */ /* 0x000fea0003800000 */
.L_x_140:
        /* <DEDUP_REMOVED lines=12> */
.L_x_143:
[----:B------:R-:W-:Y:S05]  /*a9c0*/  BSYNC B1 ;  /* 0x0000000000017941 */ /* 0x000fea0003800000 */
.L_x_142:
        /* <DEDUP_REMOVED lines=12> */
.L_x_145:
[----:B------:R-:W-:Y:S05]  /*aa90*/  BSYNC B1 ;  /* 0x0000000000017941 */ /* 0x000fea0003800000 */
.L_x_144:
        /* <DEDUP_REMOVED lines=12> */
.L_x_147:
[----:B------:R-:W-:Y:S05]  /*ab60*/  BSYNC B1 ;  /* 0x0000000000017941 */ /* 0x000fea0003800000 */
.L_x_146:
        /* <DEDUP_REMOVED lines=12> */
.L_x_149:
[----:B------:R-:W-:Y:S05]  /*ac30*/  BSYNC B1 ;  /* 0x0000000000017941 */ /* 0x000fea0003800000 */
.L_x_148:
        /* <DEDUP_REMOVED lines=12> */
.L_x_151:
[----:B------:R-:W-:Y:S05]  /*ad00*/  BSYNC B1 ;  /* 0x0000000000017941 */ /* 0x000fea0003800000 */
.L_x_150:
        /* <DEDUP_REMOVED lines=12> */
.L_x_153:
[----:B------:R-:W-:Y:S05]  /*add0*/  BSYNC B1 ;  /* 0x0000000000017941 */ /* 0x000fea0003800000 */
.L_x_152:
        /* <DEDUP_REMOVED lines=12> */
.L_x_155:
[----:B------:R-:W-:Y:S05]  /*aea0*/  BSYNC B1 ;  /* 0x0000000000017941 */ /* 0x000fea0003800000 */
.L_x_154:
        /* <DEDUP_REMOVED lines=12> */
.L_x_157:
[----:B------:R-:W-:Y:S05]  /*af70*/  BSYNC B1 ;  /* 0x0000000000017941 */ /* 0x000fea0003800000 */
.L_x_156:
        /* <DEDUP_REMOVED lines=12> */
.L_x_159:
[----:B------:R-:W-:Y:S05]  /*b040*/  BSYNC B1 ;  /* 0x0000000000017941 */ /* 0x000fea0003800000 */
.L_x_158:
        /* <DEDUP_REMOVED lines=12> */
.L_x_161:
[----:B------:R-:W-:Y:S05]  /*b110*/  BSYNC B1 ;  /* 0x0000000000017941 */ /* 0x000fea0003800000 */
.L_x_160:
        /* <DEDUP_REMOVED lines=12> */
.L_x_163:
[----:B------:R-:W-:Y:S05]  /*b1e0*/  BSYNC B1 ;  /* 0x0000000000017941 */ /* 0x000fea0003800000 */
.L_x_162:
        /* <DEDUP_REMOVED lines=12> */
.L_x_165:
[----:B------:R-:W-:Y:S05]  /*b2b0*/  BSYNC B1 ;  /* 0x0000000000017941 */ /* 0x000fea0003800000 */
.L_x_164:
[----:B-----5:R-:W-:Y:S01]  /*b2c0*/  LOP3.LUT R2, R2, 0xff, RZ, 0xc0, !PT ;  /* 0x000000ff02027812 */ /* 0x020fe200078ec0ff */
[----:B------:R-:W-:Y:S01]  /*b2d0*/  BSSY B1, `(.L_x_166) ;  /* 0x000000b000017945 */ /* 0x000fe20003800000 */
[----:B------:R-:W-:Y:S02]  /*b2e0*/  ISETP.LT.OR P5, PT, R43, 0x41, !P2 ;  /* 0x000000412b00780c */ /* 0x000fe400057a1670 */
[----:B------:R-:W-:-:S05]  /*b2f0*/  F2FP.F16.E4M3.UNPACK_B R2, R2 ;  /* 0x00000002ff02723e */ /* 0x000fca00020006ff */
[----:B------:R-:W-:-:S05]  /*b300*/  HADD2.F32 R2, -RZ, R2.H0_H0 ;  /* 0x20000002ff027230 */ /* 0x000fca0000004100 */
[----:B0-----:R-:W-:-:S04]  /*b310*/  FMUL R3, R2, UR9 ;  /* 0x0000000902037c20 */ /* 0x001fc80008400000 */
[----:B------:R-:W-:Y:S01]  /*b320*/  FFMA R3, R0, UR8, R3 ;  /* 0x0000000800037c23 */ /* 0x000fe20008000003 */
[----:B------:R-:W-:-:S04]  /*b330*/  PRMT R0, RZ, 0x7610, R0 ;  /* 0x00007610ff007816 */ /* 0x000fc80000000000 */
[----:B------:R-:W-:-:S05]  /*b340*/  F2FP.SATFINITE.E4M3.F32.PACK_AB_MERGE_C R3, RZ, R3, RZ ;  /* 0x00000003ff03723e */ /* 0x000fca00048070ff */
[----:B------:R0:W-:Y:S01]  /*b350*/  @!P6 STG.E.U8 desc[UR36][R24.64+0x41], R3 ;  /* 0x000041031800e986 */ /* 0x0001e2000c101124 */
[----:B------:R-:W-:Y:S05]  /*b360*/  @P5 BRA `(.L_x_167) ;  /* 0x0000000000045947 */ /* 0x000fea0003800000 */
[----:B------:R0:W5:Y:S02]  /*b370*/  LDG.E.U8 R0, desc[UR36][R34.64+0x40] ;  /* 0x0000402422007981 */ /* 0x000164000c1e1100 */
.L_x_167:
[----:B------:R-:W-:Y:S05]  /*b380*/  BSYNC B1 ;  /* 0x0000000000017941 */ /* 0x000fea0003800000 */
.L_x_166:
[----:B------:R-:W2:Y:S01]  /*b390*/  LDL.LU R2, [R1] ;  /* 0x0000000001027983 */ /* 0x000ea20000300800 */
[----:B-----5:R-:W-:Y:S01]  /*b3a0*/  LOP3.LUT R0, R0, 0xff, RZ, 0xc0, !PT ;  /* 0x000000ff00007812 */ /* 0x020fe200078ec0ff */
[----:B------:R-:W-:Y:S01]  /*b3b0*/  BSSY B1, `(.L_x_168) ;  /* 0x000000b000017945 */ /* 0x000fe20003800000 */
[----:B------:R-:W-:Y:S02]  /*b3c0*/  ISETP.LT.OR P6, PT, R43, 0x42, !P2 ;  /* 0x000000422b00780c */ /* 0x000fe400057c1670 */
[----:B------:R-:W-:-:S05]  /*b3d0*/  F2FP.F16.E4M3.UNPACK_B R0, R0 ;  /* 0x00000000ff00723e */ /* 0x000fca00020006ff */
[----:B------:R-:W-:-:S05]  /*b3e0*/  HADD2.F32 R0, -RZ, R0.H0_H0 ;  /* 0x20000000ff007230 */ /* 0x000fca0000004100 */
[----:B------:R-:W-:-:S04]  /*b3f0*/  FMUL R0, R0, UR9 ;  /* 0x0000000900007c20 */ /* 0x000fc80008400000 */
[----:B--2---:R-:W-:-:S05]  /*b400*/  FFMA R0, R2, UR8, R0 ;  /* 0x0000000802007c23 */ /* 0x004fca0008000000 */
[----:B0-----:R-:W-:Y:S02]  /*b410*/  F2FP.SATFINITE.E4M3.F32.PACK_AB_MERGE_C R3, RZ, R0, RZ ;  /* 0x00000000ff03723e */ /* 0x001fe400048070ff */
[----:B------:R-:W-:-:S03]  /*b420*/  PRMT R0, RZ, 0x7610, R0 ;  /* 0x00007610ff007816 */ /* 0x000fc60000000000 */
[----:B------:R0:W-:Y:S01]  /*b430*/  @!P5 STG.E.U8 desc[UR36][R26.64+0x40], R3 ;  /* 0x000040031a00d986 */ /* 0x0001e2000c101124 */
[----:B------:R-:W-:Y:S05]  /*b440*/  @P6 BRA `(.L_x_169) ;  /* 0x0000000000046947 */ /* 0x000fea0003800000 */
[----:B------:R2:W5:Y:S02]  /*b450*/  LDG.E.U8 R0, desc[UR36][R34.64+0x41] ;  /* 0x0000412422007981 */ /* 0x000564000c1e1100 */
.L_x_169:
[----:B------:R-:W-:Y:S05]  /*b460*/  BSYNC B1 ;  /* 0x0000000000017941 */ /* 0x000fea0003800000 */
.L_x_168:
[----:B------:R-:W3:Y:S01]  /*b470*/  LDL.LU R2, [R1+0x4] ;  /* 0x0000040001027983 */ /* 0x000ee20000300800 */
[----:B-----5:R-:W-:Y:S01]  /*b480*/  LOP3.LUT R0, R0, 0xff, RZ, 0xc0, !PT ;  /* 0x000000ff00007812 */ /* 0x020fe200078ec0ff */
[----:B------:R-:W-:Y:S01]  /*b490*/  BSSY B1, `(.L_x_170) ;  /* 0x000000b000017945 */ /* 0x000fe20003800000 */
[----:B------:R-:W-:Y:S02]  /*b4a0*/  ISETP.LT.OR P5, PT, R43, 0x49, !P3 ;  /* 0x000000492b00780c */ /* 0x000fe40005fa1670 */
[----:B------:R-:W-:-:S05]  /*b4b0*/  F2FP.F16.E4M3.UNPACK_B R0, R0 ;  /* 0x00000000ff00723e */ /* 0x000fca00020006ff */
[----:B------:R-:W-:-:S05]  /*b4c0*/  HADD2.F32 R0, -RZ, R0.H0_H0 ;  /* 0x20000000ff007230 */ /* 0x000fca0000004100 */
[----:B------:R-:W-:-:S04]  /*b4d0*/  FMUL R0, R0, UR9 ;  /* 0x0000000900007c20 */ /* 0x000fc80008400000 */
[----:B---3--:R-:W-:-:S05]  /*b4e0*/  FFMA R0, R2, UR8, R0 ;  /* 0x0000000802007c23 */ /* 0x008fca0008000000 */
[----:B0-----:R-:W-:Y:S02]  /*b4f0*/  F2FP.SATFINITE.E4M3.F32.PACK_AB_MERGE_C R3, RZ, R0, RZ ;  /* 0x00000000ff03723e */ /* 0x001fe400048070ff */
[----:B------:R-:W-:-:S03]  /*b500*/  PRMT R0, RZ, 0x7610, R0 ;  /* 0x00007610ff007816 */ /* 0x000fc60000000000 */
[----:B------:R0:W-:Y:S01]  /*b510*/  @!P6 STG.E.U8 desc[UR36][R26.64+0x41], R3 ;  /* 0x000041031a00e986 */ /* 0x0001e2000c101124 */
[----:B------:R-:W-:Y:S05]  /*b520*/  @P5 BRA `(.L_x_171) ;  /* 0x0000000000045947 */ /* 0x000fea0003800000 */
[----:B------:R3:W5:Y:S02]  /*b530*/  LDG.E.U8 R0, desc[UR36][R32.64+0x48] ;  /* 0x0000482420007981 */ /* 0x000764000c1e1100 */
.L_x_171:
[----:B------:R-:W-:Y:S05]  /*b540*/  BSYNC B1 ;  /* 0x0000000000017941 */ /* 0x000fea0003800000 */
.L_x_170:
[----:B------:R-:W2:Y:S01]  /*b550*/  LDL.LU R2, [R1+0x8] ;  /* 0x0000080001027983 */ /* 0x000ea20000300800 */
        /* <DEDUP_REMOVED lines=12> */
.L_x_173:
[----:B------:R-:W-:Y:S05]  /*b620*/  BSYNC B1 ;  /* 0x0000000000017941 */ /* 0x000fea0003800000 */
.L_x_172:
        /* <DEDUP_REMOVED lines=13> */
.L_x_175:
[----:B------:R-:W-:Y:S05]  /*b700*/  BSYNC B1 ;  /* 0x0000000000017941 */ /* 0x000fea0003800000 */
.L_x_174:
        /* <DEDUP_REMOVED lines=13> */
.L_x_177:
[----:B------:R-:W-:Y:S05]  /*b7e0*/  BSYNC B1 ;  /* 0x0000000000017941 */ /* 0x000fea0003800000 */
.L_x_176:
        /* <DEDUP_REMOVED lines=13> */
.L_x_179:
[----:B------:R-:W-:Y:S05]  /*b8c0*/  BSYNC B1 ;  /* 0x0000000000017941 */ /* 0x000fea0003800000 */
.L_x_178:
        /* <DEDUP_REMOVED lines=13> */
.L_x_181:
[----:B------:R-:W-:Y:S05]  /*b9a0*/  BSYNC B1 ;  /* 0x0000000000017941 */ /* 0x000fea0003800000 */
.L_x_180:
        /* <DEDUP_REMOVED lines=13> */
.L_x_183:
[----:B------:R-:W-:Y:S05]  /*ba80*/  BSYNC B1 ;  /* 0x0000000000017941 */ /* 0x000fea0003800000 */
.L_x_182:
        /* <DEDUP_REMOVED lines=13> */
.L_x_185:
[----:B------:R-:W-:Y:S05]  /*bb60*/  BSYNC B1 ;  /* 0x0000000000017941 */ /* 0x000fea0003800000 */
.L_x_184:
        /* <DEDUP_REMOVED lines=13> */
.L_x_187:
[----:B------:R-:W-:Y:S05]  /*bc40*/  BSYNC B1 ;  /* 0x0000000000017941 */ /* 0x000fea0003800000 */
.L_x_186:
        /* <DEDUP_REMOVED lines=13> */
.L_x_189:
[----:B------:R-:W-:Y:S05]  /*bd20*/  BSYNC B1 ;  /* 0x0000000000017941 */ /* 0x000fea0003800000 */
.L_x_188:
        /* <DEDUP_REMOVED lines=13> */
.L_x_191:
[----:B------:R-:W-:Y:S05]  /*be00*/  BSYNC B1 ;  /* 0x0000000000017941 */ /* 0x000fea0003800000 */
.L_x_190:
        /* <DEDUP_REMOVED lines=13> */
.L_x_193:
[----:B------:R-:W-:Y:S05]  /*bee0*/  BSYNC B1 ;  /* 0x0000000000017941 */ /* 0x000fea0003800000 */
.L_x_192:
        /* <DEDUP_REMOVED lines=13> */
.L_x_195:
[----:B------:R-:W-:Y:S05]  /*bfc0*/  BSYNC B1 ;  /* 0x0000000000017941 */ /* 0x000fea0003800000 */
.L_x_194:
        /* <DEDUP_REMOVED lines=13> */
.L_x_197:
[----:B------:R-:W-:Y:S05]  /*c0a0*/  BSYNC B1 ;  /* 0x0000000000017941 */ /* 0x000fea0003800000 */
.L_x_196:
        /* <DEDUP_REMOVED lines=13> */
.L_x_199:
[----:B------:R-:W-:Y:S05]  /*c180*/  BSYNC B1 ;  /* 0x0000000000017941 */ /* 0x000fea0003800000 */
.L_x_198:
        /* <DEDUP_REMOVED lines=13> */
.L_x_201:
[----:B------:R-:W-:Y:S05]  /*c260*/  BSYNC B1 ;  /* 0x0000000000017941 */ /* 0x000fea0003800000 */
.L_x_200:
        /* <DEDUP_REMOVED lines=13> */
.L_x_203:
[----:B------:R-:W-:Y:S05]  /*c340*/  BSYNC B1 ;  /* 0x0000000000017941 */ /* 0x000fea0003800000 */
.L_x_202:
        /* <DEDUP_REMOVED lines=13> */
.L_x_205:
[----:B------:R-:W-:Y:S05]  /*c420*/  BSYNC B1 ;  /* 0x0000000000017941 */ /* 0x000fea0003800000 */
.L_x_204:
        /* <DEDUP_REMOVED lines=13> */
.L_x_207:
[----:B------:R-:W-:Y:S05]  /*c500*/  BSYNC B1 ;  /* 0x0000000000017941 */ /* 0x000fea0003800000 */
.L_x_206:
        /* <DEDUP_REMOVED lines=13> */
.L_x_209:
[----:B------:R-:W-:Y:S05]  /*c5e0*/  BSYNC B1 ;  /* 0x0000000000017941 */ /* 0x000fea0003800000 */
.L_x_208:
        /* <DEDUP_REMOVED lines=13> */
.L_x_211:
[----:B------:R-:W-:Y:S05]  /*c6c0*/  BSYNC B1 ;  /* 0x0000000000017941 */ /* 0x000fea0003800000 */
.L_x_210:
        /* <DEDUP_REMOVED lines=13> */
.L_x_213:
[----:B------:R-:W-:Y:S05]  /*c7a0*/  BSYNC B1 ;  /* 0x0000000000017941 */ /* 0x000fea0003800000 */
.L_x_212:
        /* <DEDUP_REMOVED lines=13> */
.L_x_215:
[----:B------:R-:W-:Y:S05]  /*c880*/  BSYNC B1 ;  /* 0x0000000000017941 */ /* 0x000fea0003800000 */
.L_x_214:
        /* <DEDUP_REMOVED lines=13> */
.L_x_217:
[----:B------:R-:W-:Y:S05]  /*c960*/  BSYNC B1 ;  /* 0x0000000000017941 */ /* 0x000fea0003800000 */
.L_x_216:
        /* <DEDUP_REMOVED lines=13> */
.L_x_219:
[----:B------:R-:W-:Y:S05]  /*ca40*/  BSYNC B1 ;  /* 0x0000000000017941 */ /* 0x000fea0003800000 */
.L_x_218:
        /* <DEDUP_REMOVED lines=13> */
.L_x_221:
[----:B------:R-:W-:Y:S05]  /*cb20*/  BSYNC B1 ;  /* 0x0000000000017941 */ /* 0x000fea0003800000 */
.L_x_220:
        /* <DEDUP_REMOVED lines=13> */
.L_x_223:
[----:B------:R-:W-:Y:S05]  /*cc00*/  BSYNC B1 ;  /* 0x0000000000017941 */ /* 0x000fea0003800000 */
.L_x_222:
        /* <DEDUP_REMOVED lines=13> */
.L_x_225:
[----:B------:R-:W-:Y:S05]  /*cce0*/  BSYNC B1 ;  /* 0x0000000000017941 */ /* 0x000fea0003800000 */
.L_x_224:
        /* <DEDUP_REMOVED lines=13> */
.L_x_227:
[----:B------:R-:W-:Y:S05]  /*cdc0*/  BSYNC B1 ;  /* 0x0000000000017941 */ /* 0x000fea0003800000 */
.L_x_226:
        /* <DEDUP_REMOVED lines=13> */
.L_x_229:
[----:B------:R-:W-:Y:S05]  /*cea0*/  BSYNC B1 ;  /* 0x0000000000017941 */ /* 0x000fea0003800000 */
.L_x_228:
        /* <DEDUP_REMOVED lines=13> */
.L_x_231:
[----:B------:R-:W-:Y:S05]  /*cf80*/  BSYNC B1 ;  /* 0x0000000000017941 */ /* 0x000fea0003800000 */
.L_x_230:
        /* <DEDUP_REMOVED lines=13> */
.L_x_233:
[----:B------:R-:W-:Y:S05]  /*d060*/  BSYNC B1 ;  /* 0x0000000000017941 */ /* 0x000fea0003800000 */
.L_x_232:
        /* <DEDUP_REMOVED lines=13> */
.L_x_235:
[----:B------:R-:W-:Y:S05]  /*d140*/  BSYNC B1 ;  /* 0x0000000000017941 */ /* 0x000fea0003800000 */
.L_x_234:
        /* <DEDUP_REMOVED lines=13> */
.L_x_237:
[----:B------:R-:W-:Y:S05]  /*d220*/  BSYNC B1 ;  /* 0x0000000000017941 */ /* 0x000fea0003800000 */
.L_x_236:
        /* <DEDUP_REMOVED lines=13> */
.L_x_239:
[----:B------:R-:W-:Y:S05]  /*d300*/  BSYNC B1 ;  /* 0x0000000000017941 */ /* 0x000fea0003800000 */
.L_x_238:
        /* <DEDUP_REMOVED lines=13> */
.L_x_241:
[----:B------:R-:W-:Y:S05]  /*d3e0*/  BSYNC B1 ;  /* 0x0000000000017941 */ /* 0x000fea0003800000 */
.L_x_240:
        /* <DEDUP_REMOVED lines=13> */
.L_x_243:
[----:B------:R-:W-:Y:S05]  /*d4c0*/  BSYNC B1 ;  /* 0x0000000000017941 */ /* 0x000fea0003800000 */
.L_x_242:
        /* <DEDUP_REMOVED lines=13> */
.L_x_245:
[----:B------:R-:W-:Y:S05]  /*d5a0*/  BSYNC B1 ;  /* 0x0000000000017941 */ /* 0x000fea0003800000 */
.L_x_244:
        /* <DEDUP_REMOVED lines=13> */
.L_x_247:
[----:B------:R-:W-:Y:S05]  /*d680*/  BSYNC B1 ;  /* 0x0000000000017941 */ /* 0x000fea0003800000 */
.L_x_246:
        /* <DEDUP_REMOVED lines=13> */
.L_x_249:
[----:B------:R-:W-:Y:S05]  /*d760*/  BSYNC B1 ;  /* 0x0000000000017941 */ /* 0x000fea0003800000 */
.L_x_248:
        /* <DEDUP_REMOVED lines=13> */
.L_x_251:
[----:B------:R-:W-:Y:S05]  /*d840*/  BSYNC B1 ;  /* 0x0000000000017941 */ /* 0x000fea0003800000 */
.L_x_250:
        /* <DEDUP_REMOVED lines=13> */
.L_x_253:
[----:B------:R-:W-:Y:S05]  /*d920*/  BSYNC B1 ;  /* 0x0000000000017941 */ /* 0x000fea0003800000 */
.L_x_252:
        /* <DEDUP_REMOVED lines=13> */
.L_x_255:
[----:B------:R-:W-:Y:S05]  /*da00*/  BSYNC B1 ;  /* 0x0000000000017941 */ /* 0x000fea0003800000 */
.L_x_254:
        /* <DEDUP_REMOVED lines=13> */
.L_x_257:
[----:B------:R-:W-:Y:S05]  /*dae0*/  BSYNC B1 ;  /* 0x0000000000017941 */ /* 0x000fea0003800000 */
.L_x_256:
        /* <DEDUP_REMOVED lines=13> */
.L_x_259:
[----:B------:R-:W-:Y:S05]  /*dbc0*/  BSYNC B1 ;  /* 0x0000000000017941 */ /* 0x000fea0003800000 */
.L_x_258:
        /* <DEDUP_REMOVED lines=13> */
.L_x_261:
[----:B------:R-:W-:Y:S05]  /*dca0*/  BSYNC B1 ;  /* 0x0000000000017941 */ /* 0x000fea0003800000 */
.L_x_260:
        /* <DEDUP_REMOVED lines=13> */
.L_x_263:
[----:B------:R-:W-:Y:S05]  /*dd80*/  BSYNC B1 ;  /* 0x0000000000017941 */ /* 0x000fea0003800000 */
.L_x_262:
        /* <DEDUP_REMOVED lines=13> */
.L_x_265:
[----:B------:R-:W-:Y:S05]  /*de60*/  BSYNC B1 ;  /* 0x0000000000017941 */ /* 0x000fea0003800000 */
.L_x_264:
        /* <DEDUP_REMOVED lines=13> */
.L_x_267:
[----:B------:R-:W-:Y:S05]  /*df40*/  BSYNC B1 ;  /* 0x0000000000017941 */ /* 0x000fea0003800000 */
.L_x_266:
        /* <DEDUP_REMOVED lines=13> */
.L_x_269:
[----:B------:R-:W-:Y:S05]  /*e020*/  BSYNC B1 ;  /* 0x0000000000017941 */ /* 0x000fea0003800000 */
.L_x_268:
        /* <DEDUP_REMOVED lines=13> */
.L_x_271:
[----:B------:R-:W-:Y:S05]  /*e100*/  BSYNC B1 ;  /* 0x0000000000017941 */ /* 0x000fea0003800000 */
.L_x_270:
        /* <DEDUP_REMOVED lines=13> */
.L_x_273:
[----:B------:R-:W-:Y:S05]  /*e1e0*/  BSYNC B1 ;  /* 0x0000000000017941 */ /* 0x000fea0003800000 */
.L_x_272:
        /* <DEDUP_REMOVED lines=13> */
.L_x_275:
[----:B------:R-:W-:Y:S05]  /*e2c0*/  BSYNC B1 ;  /* 0x0000000000017941 */ /* 0x000fea0003800000 */
.L_x_274:
        /* <DEDUP_REMOVED lines=13> */
.L_x_277:
[----:B------:R-:W-:Y:S05]  /*e3a0*/  BSYNC B1 ;  /* 0x0000000000017941 */ /* 0x000fea0003800000 */
.L_x_276:
        /* <DEDUP_REMOVED lines=13> */
.L_x_279:
[----:B------:R-:W-:Y:S05]  /*e480*/  BSYNC B1 ;  /* 0x0000000000017941 */ /* 0x000fea0003800000 */
.L_x_278:
        /* <DEDUP_REMOVED lines=13> */
.L_x_281:
[----:B------:R-:W-:Y:S05]  /*e560*/  BSYNC B1 ;  /* 0x0000000000017941 */ /* 0x000fea0003800000 */
.L_x_280:
        /* <DEDUP_REMOVED lines=13> */
.L_x_283:
[----:B------:R-:W-:Y:S05]  /*e640*/  BSYNC B1 ;  /* 0x0000000000017941 */ /* 0x000fea0003800000 */
.L_x_282:
        /* <DEDUP_REMOVED lines=13> */
.L_x_285:
[----:B------:R-:W-:Y:S05]  /*e720*/  BSYNC B1 ;  /* 0x0000000000017941 */ /* 0x000fea0003800000 */
.L_x_284:
        /* <DEDUP_REMOVED lines=13> */
.L_x_287:
[----:B------:R-:W-:Y:S05]  /*e800*/  BSYNC B1 ;  /* 0x0000000000017941 */ /* 0x000fea0003800000 */
.L_x_286:
        /* <DEDUP_REMOVED lines=13> */
.L_x_289:
[----:B------:R-:W-:Y:S05]  /*e8e0*/  BSYNC B1 ;  /* 0x0000000000017941 */ /* 0x000fea0003800000 */
.L_x_288:
        /* <DEDUP_REMOVED lines=13> */
.L_x_291:
[----:B------:R-:W-:Y:S05]  /*e9c0*/  BSYNC B1 ;  /* 0x0000000000017941 */ /* 0x000fea0003800000 */
.L_x_290:
        /* <DEDUP_REMOVED lines=13> */
.L_x_293:
[----:B------:R-:W-:Y:S05]  /*eaa0*/  BSYNC B1 ;  /* 0x0000000000017941 */ /* 0x000fea0003800000 */
.L_x_292:
        /* <DEDUP_REMOVED lines=13> */
.L_x_295:
[----:B------:R-:W-:Y:S05]  /*eb80*/  BSYNC B1 ;  /* 0x0000000000017941 */ /* 0x000fea0003800000 */
.L_x_294:
        /* <DEDUP_REMOVED lines=13> */
.L_x_297:
[----:B------:R-:W-:Y:S05]  /*ec60*/  BSYNC B1 ;  /* 0x0000000000017941 */ /* 0x000fea0003800000 */
.L_x_296:
        /* <DEDUP_REMOVED lines=13> */
.L_x_299:
[----:B------:R-:W-:Y:S05]  /*ed40*/  BSYNC B1 ;  /* 0x0000000000017941 */ /* 0x000fea0003800000 */
.L_x_298:
        /* <DEDUP_REMOVED lines=13> */
.L_x_301:
[----:B------:R-:W-:Y:S05]  /*ee20*/  BSYNC B1 ;  /* 0x0000000000017941 */ /* 0x000fea0003800000 */
.L_x_300:
        /* <DEDUP_REMOVED lines=13> */
.L_x_303:
[----:B------:R-:W-:Y:S05]  /*ef00*/  BSYNC B1 ;  /* 0x0000000000017941 */ /* 0x000fea0003800000 */
.L_x_302:
        /* <DEDUP_REMOVED lines=13> */
.L_x_305:
[----:B------:R-:W-:Y:S05]  /*efe0*/  BSYNC B1 ;  /* 0x0000000000017941 */ /* 0x000fea0003800000 */
.L_x_304:
        /* <DEDUP_REMOVED lines=13> */
.L_x_307:
[----:B------:R-:W-:Y:S05]  /*f0c0*/  BSYNC B1 ;  /* 0x0000000000017941 */ /* 0x000fea0003800000 */
.L_x_306:
        /* <DEDUP_REMOVED lines=13> */
.L_x_309:
[----:B------:R-:W-:Y:S05]  /*f1a0*/  BSYNC B1 ;  /* 0x0000000000017941 */ /* 0x000fea0003800000 */
.L_x_308:
        /* <DEDUP_REMOVED lines=13> */
.L_x_311:
[----:B------:R-:W-:Y:S05]  /*f280*/  BSYNC B1 ;  /* 0x0000000000017941 */ /* 0x000fea0003800000 */
.L_x_310:
        /* <DEDUP_REMOVED lines=13> */
.L_x_313:
[----:B------:R-:W-:Y:S05]  /*f360*/  BSYNC B1 ;  /* 0x0000000000017941 */ /* 0x000fea0003800000 */
.L_x_312:
        /* <DEDUP_REMOVED lines=13> */
.L_x_315:
[----:B------:R-:W-:Y:S05]  /*f440*/  BSYNC B1 ;  /* 0x0000000000017941 */ /* 0x000fea0003800000 */
.L_x_314:
        /* <DEDUP_REMOVED lines=13> */
.L_x_317:
[----:B------:R-:W-:Y:S05]  /*f520*/  BSYNC B1 ;  /* 0x0000000000017941 */ /* 0x000fea0003800000 */
.L_x_316:
        /* <DEDUP_REMOVED lines=13> */
.L_x_319:
[----:B------:R-:W-:Y:S05]  /*f600*/  BSYNC B1 ;  /* 0x0000000000017941 */ /* 0x000fea0003800000 */
.L_x_318:
        /* <DEDUP_REMOVED lines=13> */
.L_x_321:
[----:B------:R-:W-:Y:S05]  /*f6e0*/  BSYNC B1 ;  /* 0x0000000000017941 */ /* 0x000fea0003800000 */
.L_x_320:
        /* <DEDUP_REMOVED lines=13> */
.L_x_323:
[----:B------:R-:W-:Y:S05]  /*f7c0*/  BSYNC B1 ;  /* 0x0000000000017941 */ /* 0x000fea0003800000 */
.L_x_322:
        /* <DEDUP_REMOVED lines=13> */
.L_x_325:
[----:B------:R-:W-:Y:S05]  /*f8a0*/  BSYNC B1 ;  /* 0x0000000000017941 */ /* 0x000fea0003800000 */
.L_x_324:
        /* <DEDUP_REMOVED lines=13> */
.L_x_327:
[----:B------:R-:W-:Y:S05]  /*f980*/  BSYNC B1 ;  /* 0x0000000000017941 */ /* 0x000fea0003800000 */
.L_x_326:
        /* <DEDUP_REMOVED lines=13> */
.L_x_329:
[----:B------:R-:W-:Y:S05]  /*fa60*/  BSYNC B1 ;  /* 0x0000000000017941 */ /* 0x000fea0003800000 */
.L_x_328:
        /* <DEDUP_REMOVED lines=13> */
.L_x_331:
[----:B------:R-:W-:Y:S05]  /*fb40*/  BSYNC B1 ;  /* 0x0000000000017941 */ /* 0x000fea0003800000 */
.L_x_330:
        /* <DEDUP_REMOVED lines=13> */
.L_x_333:
[----:B------:R-:W-:Y:S05]  /*fc20*/  BSYNC B1 ;  /* 0x0000000000017941 */ /* 0x000fea0003800000 */
.L_x_332:
        /* <DEDUP_REMOVED lines=13> */
.L_x_335:
[----:B------:R-:W-:Y:S05]  /*fd00*/  BSYNC B1 ;  /* 0x0000000000017941 */ /* 0x000fea0003800000 */
.L_x_334:
        /* <DEDUP_REMOVED lines=13> */
.L_x_337:
[----:B------:R-:W-:Y:S05]  /*fde0*/  BSYNC B1 ;  /* 0x0000000000017941 */ /* 0x000fea0003800000 */
.L_x_336:
        /* <DEDUP_REMOVED lines=13> */
.L_x_339:
[----:B------:R-:W-:Y:S05]  /*fec0*/  BSYNC B1 ;  /* 0x0000000000017941 */ /* 0x000fea0003800000 */
.L_x_338:
        /* <DEDUP_REMOVED lines=13> */
.L_x_341:
[----:B------:R-:W-:Y:S05]  /*ffa0*/  BSYNC B1 ;  /* 0x0000000000017941 */ /* 0x000fea0003800000 */
.L_x_340:
        /* <DEDUP_REMOVED lines=13> */
.L_x_343:
[----:B------:R-:W-:Y:S05]  /*10080*/  BSYNC B1 ;  /* 0x0000000000017941 */ /* 0x000fea0003800000 */
.L_x_342:
        /* <DEDUP_REMOVED lines=13> */
.L_x_345:
[----:B------:R-:W-:Y:S05]  /*10160*/  BSYNC B1 ;  /* 0x0000000000017941 */ /* 0x000fea0003800000 */
.L_x_344:
        /* <DEDUP_REMOVED lines=13> */
.L_x_347:
[----:B------:R-:W-:Y:S05]  /*10240*/  BSYNC B1 ;  /* 0x0000000000017941 */ /* 0x000fea0003800000 */
.L_x_346:
        /* <DEDUP_REMOVED lines=13> */
.L_x_349:
[----:B------:R-:W-:Y:S05]  /*10320*/  BSYNC B1 ;  /* 0x0000000000017941 */ /* 0x000fea0003800000 */
.L_x_348:
        /* <DEDUP_REMOVED lines=13> */
.L_x_351:
[----:B------:R-:W-:Y:S05]  /*10400*/  BSYNC B1 ;  /* 0x0000000000017941 */ /* 0x000fea0003800000 */
.L_x_350:
        /* <DEDUP_REMOVED lines=13> */
.L_x_353:
[----:B------:R-:W-:Y:S05]  /*104e0*/  BSYNC B1 ;  /* 0x0000000000017941 */ /* 0x000fea0003800000 */
.L_x_352:
[----:B------:R-:W-:Y:S05]  /*104f0*/  @P0 BRA `(.L_x_354) ;  /* 0x0000002c00ac0947 */ /* 0x000fea0003800000 */
[----:B------:R-:W2:Y:S01]  /*10500*/  LDL.LU R2, [R1+0x174] ;  /* 0x0001740001027983 */ /* 0x000ea20000300800 */
[----:B-----5:R-:W-:-:S04]  /*10510*/  LOP3.LUT R0, R0, 0xff, RZ, 0xc0, !PT ;  /* 0x000000ff00007812 */ /* 0x020fc800078ec0ff */
[----:B------:R-:W-:-:S05]  /*10520*/  F2FP.F16.E4M3.UNPACK_B R0, R0 ;  /* 0x00000000ff00723e */ /* 0x000fca00020006ff */
[----:B------:R-:W-:-:S05]  /*10530*/  HADD2.F32 R0, -RZ, R0.H0_H0 ;  /* 0x20000000ff007230 */ /* 0x000fca0000004100 */
[----:B------:R-:W-:-:S04]  /*10540*/  FMUL R0, R0, UR9 ;  /* 0x0000000900007c20 */ /* 0x000fc80008400000 */
[----:B--2---:R-:W-:-:S05]  /*10550*/  FFMA R0, R2, UR8, R0 ;  /* 0x0000000802007c23 */ /* 0x004fca0008000000 */
[----:B0-----:R-:W-:-:S05]  /*10560*/  F2FP.SATFINITE.E4M3.F32.PACK_AB_MERGE_C R3, RZ, R0, RZ ;  /* 0x00000000ff03723e */ /* 0x001fca00048070ff */
[----:B------:R0:W-:Y:S01]  /*10570*/  STG.E.U8 desc[UR36][R30.64+0x99], R3 ;  /* 0x000099031e007986 */ /* 0x0001e2000c101124 */
[----:B------:R-:W-:Y:S05]  /*10580*/  BRA `(.L_x_354) ;  /* 0x0000002c00887947 */ /* 0x000fea0003800000 */
.L_x_33:
[----:B------:R-:W-:Y:S01]  /*10590*/  ISETP.GE.AND P3, PT, R44, 0x1, PT ;  /* 0x000000012c00780c */ /* 0x000fe20003f66270 */
[----:B-----5:R-:W-:Y:S01]  /*105a0*/  FMUL R226, R226, UR8 ;  /* 0x00000008e2e27c20 */ /* 0x020fe20008400000 */
[----:B------:R-:W2:Y:S02]  /*105b0*/  LDL.LU R227, [R1+0x18] ;  /* 0x0000180001e37983 */ /* 0x000ea40000300800 */
[C---:B------:R-:W-:Y:S02]  /*105c0*/  ISETP.LT.OR P0, PT, R43.reuse, 0x1, !P3 ;  /* 0x000000012b00780c */ /* 0x040fe40005f01670 */
[----:B------:R-:W-:Y:S01]  /*105d0*/  ISETP.LT.OR P6, PT, R43, 0x2, !P3 ;  /* 0x000000022b00780c */ /* 0x000fe20005fc1670 */
[----:B------:R-:W-:Y:S01]  /*105e0*/  FMUL R225, R225, UR8 ;  /* 0x00000008e1e17c20 */ /* 0x000fe20008400000 */
[----:B------:R-:W-:Y:S02]  /*105f0*/  F2FP.SATFINITE.E4M3.F32.PACK_AB_MERGE_C R33, RZ, R226, RZ ;  /* 0x000000e2ff21723e */ /* 0x000fe400048070ff */
[----:B------:R-:W-:Y:S01]  /*10600*/  ISETP.GE.AND P2, PT, R44, 0x9, PT ;  /* 0x000000092c00780c */ /* 0x000fe20003f46270 */
[----:B------:R-:W-:Y:S01]  /*10610*/  FMUL R224, R224, UR8 ;  /* 0x00000008e0e07c20 */ /* 0x000fe20008400000 */
[----:B------:R-:W-:Y:S01]  /*10620*/  F2FP.SATFINITE.E4M3.F32.PACK_AB_MERGE_C R225, RZ, R225, RZ ;  /* 0x000000e1ffe1723e */ /* 0x000fe200048070ff */
[----:B------:R-:W-:Y:S01]  /*10630*/  FMUL R223, R223, UR8 ;  /* 0x00000008dfdf7c20 */ /* 0x000fe20008400000 */
[C---:B------:R-:W-:Y:S01]  /*10640*/  ISETP.LT.OR P1, PT, R43.reuse, 0x2, !P2 ;  /* 0x000000022b00780c */ /* 0x040fe20005721670 */
[----:B------:R-:W-:Y:S01]  /*10650*/  FMUL R222, R222, UR8 ;  /* 0x00000008dede7c20 */ /* 0x000fe20008400000 */
[C---:B------:R-:W-:Y:S01]  /*10660*/  ISETP.LT.OR P5, PT, R43.reuse, 0x9, !P3 ;  /* 0x000000092b00780c */ /* 0x040fe20005fa1670 */
[----:B------:R0:W-:Y:S01]  /*10670*/  @!P0 STG.E.U8 desc[UR36][R24.64], R33 ;  /* 0x0000002118008986 */ /* 0x0001e2000c101124 */
[----:B------:R-:W-:-:S03]  /*10680*/  ISETP.LT.OR P0, PT, R43, 0x1, !P2 ;  /* 0x000000012b00780c */ /* 0x000fc60005701670 */
[----:B------:R-:W-:Y:S01]  /*10690*/  @!P6 STG.E.U8 desc[UR36][R24.64+0x1], R225 ;  /* 0x000001e11800e986 */ /* 0x000fe2000c101124 */
[----:B------:R-:W-:Y:S01]  /*106a0*/  ISETP.LT.OR P6, PT, R43, 0xa, !P3 ;  /* 0x0000000a2b00780c */ /* 0x000fe20005fc1670 */
[----:B------:R-:W-:Y:S01]  /*106b0*/  FMUL R221, R221, UR8 ;  /* 0x00000008dddd7c20 */ /* 0x000fe20008400000 */
[----:B------:R-:W-:Y:S01]  /*106c0*/  F2FP.SATFINITE.E4M3.F32.PACK_AB_MERGE_C R35, RZ, R224, RZ ;  /* 0x000000e0ff23723e */ /* 0x000fe200048070ff */
[----:B------:R-:W-:Y:S01]  /*106d0*/  FMUL R220, R220, UR8 ;  /* 0x00000008dcdc7c20 */ /* 0x000fe20008400000 */
[----:B------:R-:W-:Y:S01]  /*106e0*/  F2FP.SATFINITE.E4M3.F32.PACK_AB_MERGE_C R223, RZ, R223, RZ ;  /* 0x000000dfffdf723e */ /* 0x000fe200048070ff */
[----:B------:R-:W-:Y:S01]  /*106f0*/  FMUL R219, R219, UR8 ;  /* 0x00000008dbdb7c20 */ /* 0x000fe20008400000 */
[----:B------:R-:W-:Y:S01]  /*10700*/  FMUL R218, R218, UR8 ;  /* 0x00000008dada7c20 */ /* 0x000fe20008400000 */
[----:B0-----:R-:W-:Y:S01]  /*10710*/  F2FP.SATFINITE.E4M3.F32.PACK_AB_MERGE_C R33, RZ, R222, RZ ;  /* 0x000000deff21723e */ /* 0x001fe200048070ff */
[----:B------:R-:W-:Y:S01]  /*10720*/  FMUL R217, R217, UR8 ;  /* 0x00000008d9d97c20 */ /* 0x000fe20008400000 */
[----:B------:R0:W-:Y:S01]  /*10730*/  @!P0 STG.E.U8 desc[UR36][R26.64], R35 ;  /* 0x000000231a008986 */ /* 0x0001e2000c101124 */
[----:B------:R-:W-:-:S02]  /*10740*/  F2FP.SATFINITE.E4M3.F32.PACK_AB_MERGE_C R221, RZ, R221, RZ ;  /* 0x000000ddffdd723e */ /* 0x000fc400048070ff */
[C---:B------:R-:W-:Y:S01]  /*10750*/  ISETP.LT.OR P0, PT, R43.reuse, 0x9, !P2 ;  /* 0x000000092b00780c */ /* 0x040fe20005701670 */
[----:B------:R-:W-:Y:S01]  /*10760*/  @!P1 STG.E.U8 desc[UR36][R26.64+0x1], R223 ;  /* 0x000001df1a009986 */ /* 0x000fe2000c101124 */
[----:B------:R-:W-:-:S03]  /*10770*/  ISETP.LT.OR P1, PT, R43, 0xa, !P2 ;  /* 0x0000000a2b00780c */ /* 0x000fc60005721670 */
[----:B------:R1:W-:Y:S01]  /*10780*/  @!P5 STG.E.U8 desc[UR36][R24.64+0x8], R33 ;  /* 0x000008211800d986 */ /* 0x0003e2000c101124 */
[----:B------:R-:W-:-:S03]  /*10790*/  ISETP.LT.OR P5, PT, R43, 0x11, !P3 ;  /* 0x000000112b00780c */ /* 0x000fc60005fa1670 */
[----:B------:R-:W-:Y:S01]  /*107a0*/  @!P6 STG.E.U8 desc[UR36][R24.64+0x9], R221 ;  /* 0x000009dd1800e986 */ /* 0x000fe2000c101124 */
[----:B------:R-:W-:Y:S02]  /*107b0*/  ISETP.LT.OR P6, PT, R43, 0x12, !P3 ;  /* 0x000000122b00780c */ /* 0x000fe40005fc1670 */
[----:B0-----:R-:W-:Y:S01]  /*107c0*/  F2FP.SATFINITE.E4M3.F32.PACK_AB_MERGE_C R35, RZ, R220, RZ ;  /* 0x000000dcff23723e */ /* 0x001fe200048070ff */
[----:B------:R-:W-:Y:S01]  /*107d0*/  FMUL R216, R216, UR8 ;  /* 0x00000008d8d87c20 */ /* 0x000fe20008400000 */
[----:B------:R-:W-:Y:S01]  /*107e0*/  F2FP.SATFINITE.E4M3.F32.PACK_AB_MERGE_C R219, RZ, R219, RZ ;  /* 0x000000dbffdb723e */ /* 0x000fe200048070ff */
[----:B------:R-:W-:Y:S01]  /*107f0*/  FMUL R215, R215, UR8 ;  /* 0x00000008d7d77c20 */ /* 0x000fe20008400000 */
[----:B------:R-:W-:Y:S01]  /*10800*/  FMUL R214, R214, UR8 ;  /* 0x00000008d6d67c20 */ /* 0x000fe20008400000 */
[----:B-1----:R-:W-:Y:S01]  /*10810*/  F2FP.SATFINITE.E4M3.F32.PACK_AB_MERGE_C R33, RZ, R218, RZ ;  /* 0x000000daff21723e */ /* 0x002fe200048070ff */
[----:B------:R0:W-:Y:S01]  /*10820*/  @!P0 STG.E.U8 desc[UR36][R26.64+0x8], R35 ;  /* 0x000008231a008986 */ /* 0x0001e2000c101124 */
[----:B------:R-:W-:-:S03]  /*10830*/  F2FP.SATFINITE.E4M3.F32.PACK_AB_MERGE_C R217, RZ, R217, RZ ;  /* 0x000000d9ffd9723e */ /* 0x000fc600048070ff */
[----:B------:R-:W-:Y:S01]  /*10840*/  @!P1 STG.E.U8 desc[UR36][R26.64+0x9], R219 ;  /* 0x000009db1a009986 */ /* 0x000fe2000c101124 */
[----:B------:R-:W-:-:S03]  /*10850*/  ISETP.LT.OR P1, PT, R43, 0x11, !P2 ;  /* 0x000000112b00780c */ /* 0x000fc60005721670 */
[----:B------:R1:W-:Y:S01]  /*10860*/  @!P5 STG.E.U8 desc[UR36][R24.64+0x10], R33 ;  /* 0x000010211800d986 */ /* 0x0003e2000c101124 */
[C---:B------:R-:W-:Y:S02]  /*10870*/  ISETP.LT.OR P5, PT, R43.reuse, 0x12, !P2 ;  /* 0x000000122b00780c */ /* 0x040fe400057a1670 */
[C---:B------:R-:W-:Y:S01]  /*10880*/  ISETP.LT.OR P0, PT, R43.reuse, 0x19, !P3 ;  /* 0x000000192b00780c */ /* 0x040fe20005f01670 */
[----:B------:R-:W-:Y:S01]  /*10890*/  @!P6 STG.E.U8 desc[UR36][R24.64+0x11], R217 ;  /* 0x000011d91800e986 */ /* 0x000fe2000c101124 */
[----:B------:R-:W-:Y:S01]  /*108a0*/  ISETP.LT.OR P6, PT, R43, 0x1a, !P3 ;  /* 0x0000001a2b00780c */ /* 0x000fe20005fc1670 */
[----:B------:R-:W-:Y:S01]  /*108b0*/  FMUL R213, R213, UR8 ;  /* 0x00000008d5d57c20 */ /* 0x000fe20008400000 */
        /* <DEDUP_REMOVED lines=9> */
[----:B------:R-:W-:-:S03]  /*10950*/  ISETP.GE.AND P1, PT, R44, 0x81, PT ;  /* 0x000000812c00780c */ /* 0x000fc60003f26270 */
[----:B------:R1:W-:Y:S01]  /*10960*/  @!P0 STG.E.U8 desc[UR36][R24.64+0x18], R33 ;  /* 0x0000182118008986 */ /* 0x0003e2000c101124 */
[C---:B------:R-:W-:Y:S02]  /*10970*/  ISETP.LT.OR P0, PT, R43.reuse, 0x1a, !P2 ;  /* 0x0000001a2b00780c */ /* 0x040fe40005701670 */
[C---:B------:R-:W-:Y:S01]  /*10980*/  ISETP.LT.OR P5, PT, R43.reuse, 0x19, !P2 ;  /* 0x000000192b00780c */ /* 0x040fe200057a1670 */
[----:B------:R-:W-:Y:S01]  /*10990*/  @!P6 STG.E.U8 desc[UR36][R24.64+0x19], R213 ;  /* 0x000019d51800e986 */ /* 0x000fe2000c101124 */
[----:B------:R-:W-:Y:S02]  /*109a0*/  ISETP.LT.OR P6, PT, R43, 0x1, !P1 ;  /* 0x000000012b00780c */ /* 0x000fe40004fc1670 */
[----:B------:R-:W-:Y:S01]  /*109b0*/  F2FP.SATFINITE.E4M3.F32.PACK_AB_MERGE_C R211, RZ, R211, RZ ;  /* 0x000000d3ffd3723e */ /* 0x000fe200048070ff */
[----:B------:R-:W-:Y:S01]  /*109c0*/  FMUL R209, R209, UR8 ;  /* 0x00000008d1d17c20 */ /* 0x000fe20008400000 */
[----:B0-----:R-:W-:Y:S01]  /*109d0*/  F2FP.SATFINITE.E4M3.F32.PACK_AB_MERGE_C R35, RZ, R212, RZ ;  /* 0x000000d4ff23723e */ /* 0x001fe200048070ff */
[----:B------:R-:W-:Y:S01]  /*109e0*/  FMUL R208, R208, UR8 ;  /* 0x00000008d0d07c20 */ /* 0x000fe20008400000 */
[----:B------:R-:W-:Y:S01]  /*109f0*/  FMUL R207, R207, UR8 ;  /* 0x00000008cfcf7c20 */ /* 0x000fe20008400000 */
[----:B-1----:R-:W-:Y:S01]  /*10a00*/  F2FP.SATFINITE.E4M3.F32.PACK_AB_MERGE_C R33, RZ, R210, RZ ;  /* 0x000000d2ff21723e */ /* 0x002fe200048070ff */
[----:B------:R-:W-:Y:S01]  /*10a10*/  FMUL R206, R206, UR8 ;  /* 0x00000008cece7c20 */ /* 0x000fe20008400000 */
[----:B------:R-:W-:Y:S01]  /*10a20*/  @!P0 STG.E.U8 desc[UR36][R26.64+0x19], R211 ;  /* 0x000019d31a008986 */ /* 0x000fe2000c101124 */
[----:B------:R-:W-:-:S03]  /*10a30*/  ISETP.GE.AND P0, PT, R44, 0x89, PT ;  /* 0x000000892c00780c */ /* 0x000fc60003f06270 */
[----:B------:R0:W-:Y:S01]  /*10a40*/  @!P5 STG.E.U8 desc[UR36][R26.64+0x18], R35 ;  /* 0x000018231a00d986 */ /* 0x0001e2000c101124 */
[----:B------:R-:W-:-:S03]  /*10a50*/  ISETP.LT.OR P5, PT, R43, 0x2, !P1 ;  /* 0x000000022b00780c */ /* 0x000fc60004fa1670 */
[----:B------:R1:W-:Y:S01]  /*10a60*/  @!P6 STG.E.U8 desc[UR36][R28.64], R33 ;  /* 0x000000211c00e986 */ /* 0x0003e2000c101124 */
[----:B------:R-:W-:Y:S02]  /*10a70*/  ISETP.LT.OR P6, PT, R43, 0x1, !P0 ;  /* 0x000000012b00780c */ /* 0x000fe400047c1670 */
[----:B------:R-:W-:Y:S01]  /*10a80*/  F2FP.SATFINITE.E4M3.F32.PACK_AB_MERGE_C R209, RZ, R209, RZ ;  /* 0x000000d1ffd1723e */ /* 0x000fe200048070ff */
[----:B------:R-:W3:Y:S01]  /*10a90*/  LDL.LU R226, [R1+0x14] ;  /* 0x0000140001e27983 */ /* 0x000ee20000300800 */
[----:B0-----:R-:W-:-:S03]  /*10aa0*/  F2FP.SATFINITE.E4M3.F32.PACK_AB_MERGE_C R35, RZ, R208, RZ ;  /* 0x000000d0ff23723e */ /* 0x001fc600048070ff */
[----:B------:R-:W4:Y:S04]  /*10ab0*/  LDL.LU R225, [R1+0x10] ;  /* 0x0000100001e17983 */ /* 0x000f280000300800 */
[----:B------:R-:W-:Y:S01]  /*10ac0*/  @!P5 STG.E.U8 desc[UR36][R28.64+0x1], R209 ;  /* 0x000001d11c00d986 */ /* 0x000fe2000c101124 */
[----:B------:R-:W-:-:S03]  /*10ad0*/  ISETP.LT.OR P5, PT, R43, 0x2, !P0 ;  /* 0x000000022b00780c */ /* 0x000fc600047a1670 */
[----:B------:R0:W-:Y:S01]  /*10ae0*/  @!P6 STG.E.U8 desc[UR36][R30.64], R35 ;  /* 0x000000231e00e986 */ /* 0x0001e2000c101124 */
[----:B------:R-:W-:Y:S02]  /*10af0*/  ISETP.LT.OR P6, PT, R43, 0x9, !P1 ;  /* 0x000000092b00780c */ /* 0x000fe40004fc1670 */
[----:B------:R-:W-:Y:S01]  /*10b00*/  F2FP.SATFINITE.E4M3.F32.PACK_AB_MERGE_C R207, RZ, R207, RZ ;  /* 0x000000cfffcf723e */ /* 0x000fe200048070ff */
[----:B------:R-:W-:Y:S01]  /*10b10*/  FMUL R205, R205, UR8 ;  /* 0x00000008cdcd7c20 */ /* 0x000fe20008400000 */
[----:B-1----:R-:W-:Y:S01]  /*10b20*/  F2FP.SATFINITE.E4M3.F32.PACK_AB_MERGE_C R33, RZ, R206, RZ ;  /* 0x000000ceff21723e */ /* 0x002fe200048070ff */
[----:B------:R-:W2:Y:S04]  /*10b30*/  LDL.LU R224, [R1+0xc] ;  /* 0x00000c0001e07983 */ /* 0x000ea80000300800 */
[----:B------:R-:W-:Y:S01]  /*10b40*/  @!P5 STG.E.U8 desc[UR36][R30.64+0x1], R207 ;  /* 0x000001cf1e00d986 */ /* 0x000fe2000c101124 */
[----:B------:R-:W-:-:S03]  /*10b50*/  ISETP.LT.OR P5, PT, R43, 0xa, !P1 ;  /* 0x0000000a2b00780c */ /* 0x000fc60004fa1670 */
[----:B------:R1:W-:Y:S01]  /*10b60*/  @!P6 STG.E.U8 desc[UR36][R28.64+0x8], R33 ;  /* 0x000008211c00e986 */ /* 0x0003e2000c101124 */
[----:B------:R-:W-:Y:S01]  /*10b70*/  ISETP.LT.OR P6, PT, R43, 0x9, !P0 ;  /* 0x000000092b00780c */ /* 0x000fe200047c1670 */
[----:B------:R-:W-:Y:S02]  /*10b80*/  FMUL R204, R204, UR8 ;  /* 0x00000008cccc7c20 */ /* 0x000fe40008400000 */
[----:B------:R-:W3:Y:S01]  /*10b90*/  LDL.LU R222, [R1+0x4] ;  /* 0x0000040001de7983 */ /* 0x000ee20000300800 */
[----:B------:R-:W-:-:S03]  /*10ba0*/  F2FP.SATFINITE.E4M3.F32.PACK_AB_MERGE_C R205, RZ, R205, RZ ;  /* 0x000000cdffcd723e */ /* 0x000fc600048070ff */
[----:B------:R-:W4:Y:S01]  /*10bb0*/  LDL.LU R223, [R1] ;  /* 0x0000000001df7983 */ /* 0x000f220000300800 */
[----:B0-----:R-:W-:-:S03]  /*10bc0*/  F2FP.SATFINITE.E4M3.F32.PACK_AB_MERGE_C R35, RZ, R204, RZ ;  /* 0x000000ccff23723e */ /* 0x001fc600048070ff */
[----:B------:R-:W2:Y:S01]  /*10bd0*/  LDL.LU R221, [R1+0x8] ;  /* 0x0000080001dd7983 */ /* 0x000ea20000300800 */
[----:B------:R-:W-:Y:S01]  /*10be0*/  FMUL R203, R203, UR8 ;  /* 0x00000008cbcb7c20 */ /* 0x000fe20008400000 */
[----:B------:R-:W-:Y:S01]  /*10bf0*/  FMUL R202, R202, UR8 ;  /* 0x00000008caca7c20 */ /* 0x000fe20008400000 */
[----:B------:R-:W-:Y:S01]  /*10c00*/  FMUL R201, R201, UR8 ;  /* 0x00000008c9c97c20 */ /* 0x000fe20008400000 */
[----:B------:R-:W-:Y:S01]  /*10c10*/  @!P5 STG.E.U8 desc[UR36][R28.64+0x9], R205 ;  /* 0x000009cd1c00d986 */ /* 0x000fe2000c101124 */
[C---:B------:R-:W-:Y:S01]  /*10c20*/  ISETP.LT.OR P5, PT, R43.reuse, 0xa, !P0 ;  /* 0x0000000a2b00780c */ /* 0x040fe200047a1670 */
[----:B------:R-:W-:Y:S01]  /*10c30*/  FMUL R200, R200, UR8 ;  /* 0x00000008c8c87c20 */ /* 0x000fe20008400000 */
[----:B------:R-:W-:Y:S01]  /*10c40*/  F2FP.SATFINITE.E4M3.F32.PACK_AB_MERGE_C R203, RZ, R203, RZ ;  /* 0x000000cbffcb723e */ /* 0x000fe200048070ff */
[----:B------:R0:W-:Y:S01]  /*10c50*/  @!P6 STG.E.U8 desc[UR36][R30.64+0x8], R35 ;  /* 0x000008231e00e986 */ /* 0x0001e2000c101124 */
[----:B------:R-:W-:Y:S01]  /*10c60*/  ISETP.LT.OR P6, PT, R43, 0x11, !P1 ;  /* 0x000000112b00780c */ /* 0x000fe20004fc1670 */
[----:B------:R-:W-:Y:S01]  /*10c70*/  FMUL R199, R199, UR8 ;  /* 0x00000008c7c77c20 */ /* 0x000fe20008400000 */
[----:B-1----:R-:W-:Y:S01]  /*10c80*/  F2FP.SATFINITE.E4M3.F32.PACK_AB_MERGE_C R33, RZ, R202, RZ ;  /* 0x000000caff21723e */ /* 0x002fe200048070ff */
[----:B------:R-:W-:Y:S01]  /*10c90*/  FMUL R198, R198, UR8 ;  /* 0x00000008c6c67c20 */ /* 0x000fe20008400000 */
[----:B------:R-:W-:Y:S01]  /*10ca0*/  F2FP.SATFINITE.E4M3.F32.PACK_AB_MERGE_C R201, RZ, R201, RZ ;  /* 0x000000c9ffc9723e */ /* 0x000fe200048070ff */
[----:B------:R-:W-:Y:S01]  /*10cb0*/  FMUL R197, R197, UR8 ;  /* 0x00000008c5c57c20 */ /* 0x000fe20008400000 */
[----:B------:R-:W-:Y:S01]  /*10cc0*/  F2FP.SATFINITE.E4M3.F32.PACK_AB_MERGE_C R199, RZ, R199, RZ ;  /* 0x000000c7ffc7723e */ /* 0x000fe200048070ff */
[----:B------:R-:W-:Y:S01]  /*10cd0*/  FMUL R196, R196, UR8 ;  /* 0x00000008c4c47c20 */ /* 0x000fe20008400000 */
[----:B------:R-:W-:Y:S01]  /*10ce0*/  FMUL R195, R195, UR8 ;  /* 0x00000008c3c37c20 */ /* 0x000fe20008400000 */
[----:B------:R-:W-:Y:S01]  /*10cf0*/  @!P5 STG.E.U8 desc[UR36][R30.64+0x9], R203 ;  /* 0x000009cb1e00d986 */ /* 0x000fe2000c101124 */
[C---:B------:R-:W-:Y:S01]  /*10d00*/  ISETP.LT.OR P5, PT, R43.reuse, 0x12, !P1 ;  /* 0x000000122b00780c */ /* 0x040fe20004fa1670 */
[----:B------:R-:W-:Y:S01]  /*10d10*/  FMUL R194, R194, UR8 ;  /* 0x00000008c2c27c20 */ /* 0x000fe20008400000 */
[----:B0-----:R-:W-:Y:S01]  /*10d20*/  F2FP.SATFINITE.E4M3.F32.PACK_AB_MERGE_C R35, RZ, R200, RZ ;  /* 0x000000c8ff23723e */ /* 0x001fe200048070ff */
[----:B------:R0:W-:Y:S01]  /*10d30*/  @!P6 STG.E.U8 desc[UR36][R28.64+0x10], R33 ;  /* 0x000010211c00e986 */ /* 0x0001e2000c101124 */
[----:B------:R-:W-:Y:S01]  /*10d40*/  ISETP.LT.OR P6, PT, R43, 0x11, !P0 ;  /* 0x000000112b00780c */ /* 0x000fe200047c1670 */
[----:B------:R-:W-:Y:S01]  /*10d50*/  FMUL R193, R193, UR8 ;  /* 0x00000008c1c17c20 */ /* 0x000fe20008400000 */
[----:B------:R-:W-:Y:S01]  /*10d60*/  F2FP.SATFINITE.E4M3.F32.PACK_AB_MERGE_C R197, RZ, R197, RZ ;  /* 0x000000c5ffc5723e */ /* 0x000fe200048070ff */
        /* <DEDUP_REMOVED lines=73> */
[----:B------:R-:W-:-:S03]  /*11200*/  F2FP.SATFINITE.E4M3.F32.PACK_AB_MERGE_C R3, RZ, R3, RZ ;  /* 0x00000003ff03723e */ /* 0x000fc600048070ff */
[----:B------:R-:W-:Y:S01]  /*11210*/  @!P5 STG.E.U8 desc[UR36][R26.64+0x21], R191 ;  /* 0x000021bf1a00d986 */ /* 0x000fe2000c101124 */
[C---:B------:R-:W-:Y:S02]  /*11220*/  ISETP.LT.OR P5, PT, R43.reuse, 0x2a, !P3 ;  /* 0x0000002a2b00780c */ /* 0x040fe40005fa1670 */
[----:B0-----:R-:W-:Y:S01]  /*11230*/  F2FP.SATFINITE.E4M3.F32.PACK_AB_MERGE_C R35, RZ, R188, RZ ;  /* 0x000000bcff23723e */ /* 0x001fe200048070ff */
[----:B------:R0:W-:Y:S01]  /*11240*/  @!P6 STG.E.U8 desc[UR36][R24.64+0x28], R33 ;  /* 0x000028211800e986 */ /* 0x0001e2000c101124 */
[----:B------:R-:W-:-:S09]  /*11250*/  ISETP.LT.OR P6, PT, R43, 0x29, !P2 ;  /* 0x000000292b00780c */ /* 0x000fd200057c1670 */
        /* <DEDUP_REMOVED lines=13> */
[----:B------:R-:W-:Y:S01]  /*11330*/  @!P6 STG.E.U8 desc[UR36][R26.64+0x30], R35 ;  /* 0x000030231a00e986 */ /* 0x000fe2000c101124 */
[----:B------:R-:W-:-:S09]  /*11340*/  ISETP.LT.OR P6, PT, R43, 0x39, !P3 ;  /* 0x000000392b00780c */ /* 0x000fd20005fc1670 */
[----:B------:R0:W-:Y:S01]  /*11350*/  @!P5 STG.E.U8 desc[UR36][R26.64+0x31], R23 ;  /* 0x000031171a00d986 */ /* 0x0001e2000c101124 */
[----:B------:R-:W-:-:S03]  /*11360*/  ISETP.LT.OR P5, PT, R43, 0x3a, !P3 ;  /* 0x0000003a2b00780c */ /* 0x000fc60005fa1670 */
[----:B------:R-:W-:Y:S01]  /*11370*/  @!P6 STG.E.U8 desc[UR36][R24.64+0x38], R33 ;  /* 0x000038211800e986 */ /* 0x000fe2000c101124 */
[----:B------:R-:W-:Y:S02]  /*11380*/  ISETP.LT.OR P6, PT, R43, 0x39, !P2 ;  /* 0x000000392b00780c */ /* 0x000fe400057c1670 */
[----:B0-----:R-:W-:-:S07]  /*11390*/  F2FP.SATFINITE.E4M3.F32.PACK_AB_MERGE_C R23, RZ, R20, RZ ;  /* 0x00000014ff17723e */ /* 0x001fce00048070ff */
        /* <DEDUP_REMOVED lines=37> */
[----:B------:R1:W-:Y:S01]  /*115f0*/  @!P6 STG.E.U8 desc[UR36][R28.64+0x38], R9 ;  /* 0x000038091c00e986 */ /* 0x0003e2000c101124 */
[----:B------:R-:W-:Y:S02]  /*11600*/  ISETP.LT.OR P6, PT, R43, 0x39, !P0 ;  /* 0x000000392b00780c */ /* 0x000fe400047c1670 */
[----:B0-----:R-:W-:-:S07]  /*11610*/  F2FP.SATFINITE.E4M3.F32.PACK_AB_MERGE_C R7, RZ, R4, RZ ;  /* 0x00000004ff07723e */ /* 0x001fce00048070ff */
[----:B------:R0:W-:Y:S01]  /*11620*/  @!P5 STG.E.U8 desc[UR36][R28.64+0x39], R5 ;  /* 0x000039051c00d986 */ /* 0x0001e2000c101124 */
[C---:B------:R-:W-:Y:S02]  /*11630*/  ISETP.LT.OR P5, PT, R43.reuse, 0x3a, !P0 ;  /* 0x0000003a2b00780c */ /* 0x040fe400047a1670 */
[----:B-1----:R-:W-:Y:S01]  /*11640*/  F2FP.SATFINITE.E4M3.F32.PACK_AB_MERGE_C R9, RZ, R0, RZ ;  /* 0x00000000ff09723e */ /* 0x002fe200048070ff */
[----:B------:R-:W-:Y:S01]  /*11650*/  @!P6 STG.E.U8 desc[UR36][R30.64+0x38], R7 ;  /* 0x000038071e00e986 */ /* 0x000fe2000c101124 */
[----:B------:R-:W-:Y:S02]  /*11660*/  ISETP.LT.OR P6, PT, R43, 0x41, !P3 ;  /* 0x000000412b00780c */ /* 0x000fe40005fc1670 */
[----:B0-----:R-:W-:Y:S01]  /*11670*/  F2FP.SATFINITE.E4M3.F32.PACK_AB_MERGE_C R5, RZ, R2, RZ ;  /* 0x00000002ff05723e */ /* 0x001fe200048070ff */
[----:B----4-:R-:W-:-:S06]  /*11680*/  FMUL R0, R223, UR8 ;  /* 0x00000008df007c20 */ /* 0x010fcc0008400000 */
[----:B------:R0:W-:Y:S01]  /*11690*/  @!P5 STG.E.U8 desc[UR36][R30.64+0x39], R3 ;  /* 0x000039031e00d986 */ /* 0x0001e2000c101124 */
[----:B------:R-:W-:-:S03]  /*116a0*/  ISETP.LT.OR P5, PT, R43, 0x42, !P3 ;  /* 0x000000422b00780c */ /* 0x000fc60005fa1670 */
[----:B------:R-:W4:Y:S01]  /*116b0*/  LDL.LU R223, [R1+0x1c] ;  /* 0x00001c0001df7983 */ /* 0x000f220000300800 */
[----:B---3--:R-:W-:-:S03]  /*116c0*/  FMUL R2, R222, UR8 ;  /* 0x00000008de027c20 */ /* 0x008fc60008400000 */
[----:B------:R1:W-:Y:S01]  /*116d0*/  @!P6 STG.E.U8 desc[UR36][R24.64+0x40], R5 ;  /* 0x000040051800e986 */ /* 0x0003e2000c101124 */
[----:B------:R-:W-:Y:S02]  /*116e0*/  ISETP.LT.OR P6, PT, R43, 0x41, !P2 ;  /* 0x000000412b00780c */ /* 0x000fe400057c1670 */
[----:B0-----:R-:W-:Y:S01]  /*116f0*/  F2FP.SATFINITE.E4M3.F32.PACK_AB_MERGE_C R3, RZ, R0, RZ ;  /* 0x00000000ff03723e */ /* 0x001fe200048070ff */
[----:B------:R-:W3:Y:S01]  /*11700*/  LDL.LU R222, [R1+0x20] ;  /* 0x0000200001de7983 */ /* 0x000ee20000300800 */
[----:B--2---:R-:W-:-:S03]  /*11710*/  FMUL R0, R221, UR8 ;  /* 0x00000008dd007c20 */ /* 0x004fc60008400000 */
[----:B------:R-:W2:Y:S01]  /*11720*/  LDL.LU R221, [R1+0x24] ;  /* 0x0000240001dd7983 */ /* 0x000ea20000300800 */
[----:B------:R-:W-:Y:S01]  /*11730*/  F2FP.SATFINITE.E4M3.F32.PACK_AB_MERGE_C R7, RZ, R2, RZ ;  /* 0x00000002ff07723e */ /* 0x000fe200048070ff */
[----:B------:R-:W-:Y:S01]  /*11740*/  FMUL R2, R224, UR8 ;  /* 0x00000008e0027c20 */ /* 0x000fe20008400000 */
[----:B-1----:R-:W-:Y:S01]  /*11750*/  F2FP.SATFINITE.E4M3.F32.PACK_AB_MERGE_C R5, RZ, R0, RZ ;  /* 0x00000000ff05723e */ /* 0x002fe200048070ff */
[----:B------:R-:W2:Y:S01]  /*11760*/  LDL.LU R224, [R1+0x28] ;  /* 0x0000280001e07983 */ /* 0x000ea20000300800 */
[----:B------:R-:W-:-:S03]  /*11770*/  FMUL R0, R225, UR8 ;  /* 0x00000008e1007c20 */ /* 0x000fc60008400000 */
[----:B------:R-:W2:Y:S04]  /*11780*/  LDL.LU R225, [R1+0x2c] ;  /* 0x00002c0001e17983 */ /* 0x000ea80000300800 */
[----:B------:R0:W-:Y:S04]  /*11790*/  @!P5 STG.E.U8 desc[UR36][R24.64+0x41], R9 ;  /* 0x000041091800d986 */ /* 0x0001e8000c101124 */
[----:B------:R1:W-:Y:S01]  /*117a0*/  @!P6 STG.E.U8 desc[UR36][R26.64+0x40], R3 ;  /* 0x000040031a00e986 */ /* 0x0003e2000c101124 */
[----:B0-----:R-:W-:Y:S01]  /*117b0*/  F2FP.SATFINITE.E4M3.F32.PACK_AB_MERGE_C R9, RZ, R2, RZ ;  /* 0x00000002ff09723e */ /* 0x001fe200048070ff */
[----:B------:R-:W-:-:S02]  /*117c0*/  FMUL R2, R226, UR8 ;  /* 0x00000008e2027c20 */ /* 0x000fc40008400000 */
[----:B------:R-:W2:Y:S01]  /*117d0*/  LDL.LU R226, [R1+0x30] ;  /* 0x0000300001e27983 */ /* 0x000ea20000300800 */
[----:B-1----:R-:W-:Y:S01]  /*117e0*/  F2FP.SATFINITE.E4M3.F32.PACK_AB_MERGE_C R3, RZ, R0, RZ ;  /* 0x00000000ff03723e */ /* 0x002fe200048070ff */
[----:B------:R-:W-:Y:S02]  /*117f0*/  FMUL R0, R227, UR8 ;  /* 0x00000008e3007c20 */ /* 0x000fe40008400000 */
[----:B------:R-:W2:Y:S01]  /*11800*/  LDL.LU R227, [R1+0x34] ;  /* 0x0000340001e37983 */ /* 0x000ea20000300800 */
[C---:B------:R-:W-:Y:S02]  /*11810*/  ISETP.LT.OR P5, PT, R43.reuse, 0x42, !P2 ;  /* 0x000000422b00780c */ /* 0x040fe400057a1670 */
[----:B------:R-:W-:-:S11]  /*11820*/  ISETP.LT.OR P6, PT, R43, 0x49, !P3 ;  /* 0x000000492b00780c */ /* 0x000fd60005fc1670 */
[----:B------:R0:W-:Y:S01]  /*11830*/  @!P5 STG.E.U8 desc[UR36][R26.64+0x41], R7 ;  /* 0x000041071a00d986 */ /* 0x0001e2000c101124 */
[----:B------:R-:W-:-:S03]  /*11840*/  ISETP.LT.OR P5, PT, R43, 0x4a, !P3 ;  /* 0x0000004a2b00780c */ /* 0x000fc60005fa1670 */
[----:B------:R1:W-:Y:S01]  /*11850*/  @!P6 STG.E.U8 desc[UR36][R24.64+0x48], R5 ;  /* 0x000048051800e986 */ /* 0x0003e2000c101124 */
[----:B------:R-:W-:-:S09]  /*11860*/  ISETP.LT.OR P6, PT, R43, 0x49, !P2 ;  /* 0x000000492b00780c */ /* 0x000fd200057c1670 */
[----:B------:R4:W-:Y:S01]  /*11870*/  @!P5 STG.E.U8 desc[UR36][R24.64+0x49], R9 ;  /* 0x000049091800d986 */ /* 0x0009e2000c101124 */
[C---:B------:R-:W-:Y:S02]  /*11880*/  ISETP.LT.OR P5, PT, R43.reuse, 0x4a, !P2 ;  /* 0x0000004a2b00780c */ /* 0x040fe400057a1670 */
[----:B0-----:R-:W-:Y:S01]  /*11890*/  F2FP.SATFINITE.E4M3.F32.PACK_AB_MERGE_C R7, RZ, R2, RZ ;  /* 0x00000002ff07723e */ /* 0x001fe200048070ff */
[----:B------:R0:W-:Y:S01]  /*118a0*/  @!P6 STG.E.U8 desc[UR36][R26.64+0x48], R3 ;  /* 0x000048031a00e986 */ /* 0x0001e2000c101124 */
[----:B------:R-:W-:Y:S02]  /*118b0*/  ISETP.LT.OR P6, PT, R43, 0x51, !P3 ;  /* 0x000000512b00780c */ /* 0x000fe40005fc1670 */
[----:B-1----:R-:W-:-:S07]  /*118c0*/  F2FP.SATFINITE.E4M3.F32.PACK_AB_MERGE_C R5, RZ, R0, RZ ;  /* 0x00000000ff05723e */ /* 0x002fce00048070ff */
[----:B------:R1:W-:Y:S01]  /*118d0*/  @!P5 STG.E.U8 desc[UR36][R26.64+0x49], R7 ;  /* 0x000049071a00d986 */ /* 0x0003e2000c101124 */
[----:B------:R-:W-:-:S03]  /*118e0*/  ISETP.LT.OR P5, PT, R43, 0x52, !P3 ;  /* 0x000000522b00780c */ /* 0x000fc60005fa1670 */
[----:B------:R1:W-:Y:S01]  /*118f0*/  @!P6 STG.E.U8 desc[UR36][R24.64+0x50], R5 ;  /* 0x000050051800e986 */ /* 0x0003e2000c101124 */
[----:B----4-:R-:W-:-:S03]  /*11900*/  FMUL R2, R223, UR8 ;  /* 0x00000008df027c20 */ /* 0x010fc60008400000 */
[----:B------:R-:W4:Y:S02]  /*11910*/  LDL.LU R223, [R1+0x38] ;  /* 0x0000380001df7983 */ /* 0x000f240000300800 */
[----:B------:R-:W-:Y:S01]  /*11920*/  F2FP.SATFINITE.E4M3.F32.PACK_AB_MERGE_C R9, RZ, R2, RZ ;  /* 0x00000002ff09723e */ /* 0x000fe200048070ff */
[----:B---3--:R-:W-:Y:S02]  /*11930*/  FMUL R0, R222, UR8 ;  /* 0x00000008de007c20 */ /* 0x008fe40008400000 */
[----:B------:R-:W3:Y:S01]  /*11940*/  LDL.LU R222, [R1+0x3c] ;  /* 0x00003c0001de7983 */ /* 0x000ee20000300800 */
[----:B--2---:R-:W-:-:S03]  /*11950*/  FMUL R2, R221, UR8 ;  /* 0x00000008dd027c20 */ /* 0x004fc60008400000 */
[----:B------:R-:W2:Y:S01]  /*11960*/  LDL.LU R221, [R1+0x40] ;  /* 0x0000400001dd7983 */ /* 0x000ea20000300800 */
[----:B0-----:R-:W-:Y:S01]  /*11970*/  F2FP.SATFINITE.E4M3.F32.PACK_AB_MERGE_C R3, RZ, R0, RZ ;  /* 0x00000000ff03723e */ /* 0x001fe200048070ff */
[----:B------:R-:W-:Y:S01]  /*11980*/  FMUL R0, R224, UR8 ;  /* 0x00000008e0007c20 */ /* 0x000fe20008400000 */
[----:B-1----:R-:W-:Y:S01]  /*11990*/  F2FP.SATFINITE.E4M3.F32.PACK_AB_MERGE_C R7, RZ, R2, RZ ;  /* 0x00000002ff07723e */ /* 0x002fe200048070ff */
[----:B------:R-:W2:Y:S01]  /*119a0*/  LDL.LU R224, [R1+0x44] ;  /* 0x0000440001e07983 */ /* 0x000ea20000300800 */
[----:B------:R-:W-:-:S03]  /*119b0*/  FMUL R2, R225, UR8 ;  /* 0x00000008e1027c20 */ /* 0x000fc60008400000 */
[----:B------:R-:W2:Y:S01]  /*119c0*/  LDL.LU R225, [R1+0x48] ;  /* 0x0000480001e17983 */ /* 0x000ea20000300800 */
[----:B------:R-:W-:-:S03]  /*119d0*/  F2FP.SATFINITE.E4M3.F32.PACK_AB_MERGE_C R5, RZ, R0, RZ ;  /* 0x00000000ff05723e */ /* 0x000fc600048070ff */
[----:B------:R0:W-:Y:S02]  /*119e0*/  @!P5 STG.E.U8 desc[UR36][R24.64+0x51], R9 ;  /* 0x000051091800d986 */ /* 0x0001e4000c101124 */
[----:B0-----:R-:W-:Y:S01]  /*119f0*/  F2FP.SATFINITE.E4M3.F32.PACK_AB_MERGE_C R9, RZ, R2, RZ ;  /* 0x00000002ff09723e */ /* 0x001fe200048070ff */
[----:B------:R-:W-:Y:S02]  /*11a00*/  FMUL R0, R226, UR8 ;  /* 0x00000008e2007c20 */ /* 0x000fe40008400000 */
[----:B------:R-:W2:Y:S01]  /*11a10*/  LDL.LU R226, [R1+0x4c] ;  /* 0x00004c0001e27983 */ /* 0x000ea20000300800 */
[----:B------:R-:W-:-:S03]  /*11a20*/  FMUL R2, R227, UR8 ;  /* 0x00000008e3027c20 */ /* 0x000fc60008400000 */
        /* <DEDUP_REMOVED lines=282> */
[C---:B------:R-:W-:Y:S01]  /*12bd0*/  ISETP.LT.OR P5, PT, R43.reuse, 0x82, !P2 ;  /* 0x000000822b00780c */ /* 0x040fe200057a1670 */
[----:B------:R-:W2:Y:S04]  /*12be0*/  LDL.LU R220, [R1+0x134] ;  /* 0x0001340001dc7983 */ /* 0x000ea80000300800 */
[----:B------:R-:W2:Y:S06]  /*12bf0*/  LDL.LU R221, [R1+0x138] ;  /* 0x0001380001dd7983 */ /* 0x000eac0000300800 */
        /* <DEDUP_REMOVED lines=18> */
[----:B--2---:R-:W-:Y:S02]  /*12d20*/  FMUL R0, R218, UR8 ;  /* 0x00000008da007c20 */ /* 0x004fe40008400000 */
[----:B0-----:R-:W-:Y:S01]  /*12d30*/  F2FP.SATFINITE.E4M3.F32.PACK_AB_MERGE_C R9, RZ, R2, RZ ;  /* 0x00000002ff09723e */ /* 0x001fe200048070ff */
[----:B------:R-:W-:Y:S02]  /*12d40*/  FMUL R2, R224, UR8 ;  /* 0x00000008e0027c20 */ /* 0x000fe40008400000 */
[----:B-1----:R-:W-:Y:S01]  /*12d50*/  F2FP.SATFINITE.E4M3.F32.PACK_AB_MERGE_C R3, RZ, R0, RZ ;  /* 0x00000000ff03723e */ /* 0x002fe200048070ff */
[----:B------:R-:W2:Y:S01]  /*12d60*/  LDL.LU R224, [R1+0x144] ;  /* 0x0001440001e07983 */ /* 0x000ea20000300800 */
[----:B------:R-:W-:Y:S01]  /*12d70*/  FMUL R0, R225, UR8 ;  /* 0x00000008e1007c20 */ /* 0x000fe20008400000 */
[----:B------:R-:W-:-:S02]  /*12d80*/  F2FP.SATFINITE.E4M3.F32.PACK_AB_MERGE_C R7, RZ, R2, RZ ;  /* 0x00000002ff07723e */ /* 0x000fc400048070ff */
[----:B------:R0:W-:Y:S04]  /*12d90*/  @!P6 STG.E.U8 desc[UR36][R24.64+0x90], R5 ;  /* 0x000090051800e986 */ /* 0x0001e8000c101124 */
[----:B------:R-:W2:Y:S01]  /*12da0*/  LDL.LU R225, [R1+0x148] ;  /* 0x0001480001e17983 */ /* 0x000ea20000300800 */
[----:B0-----:R-:W-:Y:S01]  /*12db0*/  F2FP.SATFINITE.E4M3.F32.PACK_AB_MERGE_C R5, RZ, R0, RZ ;  /* 0x00000000ff05723e */ /* 0x001fe200048070ff */
[----:B------:R-:W-:Y:S02]  /*12dc0*/  FMUL R2, R226, UR8 ;  /* 0x00000008e2027c20 */ /* 0x000fe40008400000 */
[----:B------:R-:W2:Y:S01]  /*12dd0*/  LDL.LU R226, [R1+0x14c] ;  /* 0x00014c0001e27983 */ /* 0x000ea20000300800 */
[----:B------:R-:W-:-:S03]  /*12de0*/  FMUL R0, R227, UR8 ;  /* 0x00000008e3007c20 */ /* 0x000fc60008400000 */
[----:B------:R-:W2:Y:S01]  /*12df0*/  LDL.LU R227, [R1+0x150] ;  /* 0x0001500001e37983 */ /* 0x000ea20000300800 */
[C---:B------:R-:W-:Y:S02]  /*12e00*/  ISETP.LT.OR P5, PT, R43.reuse, 0x92, !P3 ;  /* 0x000000922b00780c */ /* 0x040fe40005fa1670 */
[C---:B------:R-:W-:Y:S01]  /*12e10*/  ISETP.LT.OR P6, PT, R43.reuse, 0x91, !P2 ;  /* 0x000000912b00780c */ /* 0x040fe200057c1670 */
[----:B------:R-:W2:Y:S10]  /*12e20*/  LDL.LU R218, [R1+0x154] ;  /* 0x0001540001da7983 */ /* 0x000eb40000300800 */
[----:B------:R0:W-:Y:S01]  /*12e30*/  @!P5 STG.E.U8 desc[UR36][R24.64+0x91], R9 ;  /* 0x000091091800d986 */ /* 0x0001e2000c101124 */
[----:B------:R-:W-:-:S03]  /*12e40*/  ISETP.LT.OR P5, PT, R43, 0x92, !P2 ;  /* 0x000000922b00780c */ /* 0x000fc600057a1670 */
[----:B------:R-:W-:Y:S01]  /*12e50*/  @!P6 STG.E.U8 desc[UR36][R26.64+0x90], R3 ;  /* 0x000090031a00e986 */ /* 0x000fe2000c101124 */
[C---:B------:R-:W-:Y:S02]  /*12e60*/  ISETP.LT.OR P6, PT, R43.reuse, 0x99, !P3 ;  /* 0x000000992b00780c */ /* 0x040fe40005fc1670 */
[----:B------:R-:W-:Y:S01]  /*12e70*/  F2FP.SATFINITE.E4M3.F32.PACK_AB_MERGE_C R11, RZ, R0, RZ ;  /* 0x00000000ff0b723e */ /* 0x000fe200048070ff */
[----:B------:R-:W-:Y:S01]  /*12e80*/  FMUL R0, R220, UR8 ;  /* 0x00000008dc007c20 */ /* 0x000fe20008400000 */
[----:B------:R-:W-:Y:S01]  /*12e90*/  ISETP.LT.OR P3, PT, R43, 0x9a, !P3 ;  /* 0x0000009a2b00780c */ /* 0x000fe20005f61670 */
[----:B------:R-:W2:Y:S01]  /*12ea0*/  LDL.LU R220, [R1+0x158] ;  /* 0x0001580001dc7983 */ /* 0x000ea20000300800 */
[----:B0-----:R-:W-:Y:S01]  /*12eb0*/  F2FP.SATFINITE.E4M3.F32.PACK_AB_MERGE_C R9, RZ, R2, RZ ;  /* 0x00000002ff09723e */ /* 0x001fe200048070ff */
[----:B------:R-:W-:Y:S02]  /*12ec0*/  FMUL R2, R221, UR8 ;  /* 0x00000008dd027c20 */ /* 0x000fe40008400000 */
[----:B------:R0:W-:Y:S01]  /*12ed0*/  @!P5 STG.E.U8 desc[UR36][R26.64+0x91], R7 ;  /* 0x000091071a00d986 */ /* 0x0001e2000c101124 */
[----:B------:R-:W-:-:S02]  /*12ee0*/  ISETP.LT.OR P5, PT, R43, 0x99, !P2 ;  /* 0x000000992b00780c */ /* 0x000fc400057a1670 */
[----:B------:R-:W-:Y:S01]  /*12ef0*/  ISETP.LT.OR P2, PT, R43, 0x9a, !P2 ;  /* 0x0000009a2b00780c */ /* 0x000fe20005741670 */
[----:B------:R-:W2:Y:S04]  /*12f00*/  LDL.LU R221, [R1+0x15c] ;  /* 0x00015c0001dd7983 */ /* 0x000ea80000300800 */
[----:B------:R1:W-:Y:S04]  /*12f10*/  @!P6 STG.E.U8 desc[UR36][R24.64+0x98], R5 ;  /* 0x000098051800e986 */ /* 0x0003e8000c101124 */
[----:B------:R4:W-:Y:S01]  /*12f20*/  @!P3 STG.E.U8 desc[UR36][R24.64+0x99], R9 ;  /* 0x000099091800b986 */ /* 0x0009e2000c101124 */
[----:B0-----:R-:W-:-:S02]  /*12f30*/  F2FP.SATFINITE.E4M3.F32.PACK_AB_MERGE_C R7, RZ, R2, RZ ;  /* 0x00000002ff07723e */ /* 0x001fc400048070ff */
[----:B-1----:R-:W-:-:S05]  /*12f40*/  F2FP.SATFINITE.E4M3.F32.PACK_AB_MERGE_C R5, RZ, R0, RZ ;  /* 0x00000000ff05723e */ /* 0x002fca00048070ff */
[----:B------:R0:W-:Y:S01]  /*12f50*/  @!P2 STG.E.U8 desc[UR36][R26.64+0x99], R5 ;  /* 0x000099051a00a986 */ /* 0x0001e2000c101124 */
[----:B----4-:R-:W-:-:S03]  /*12f60*/  FMUL R3, R223, UR8 ;  /* 0x00000008df037c20 */ /* 0x010fc60008400000 */
[----:B------:R-:W4:Y:S02]  /*12f70*/  LDL.LU R223, [R1+0x160] ;  /* 0x0001600001df7983 */ /* 0x000f240000300800 */
[----:B------:R-:W-:Y:S01]  /*12f80*/  F2FP.SATFINITE.E4M3.F32.PACK_AB_MERGE_C R9, RZ, R3, RZ ;  /* 0x00000003ff09723e */ /* 0x000fe200048070ff */
[----:B---3--:R-:W-:Y:S02]  /*12f90*/  FMUL R4, R222, UR8 ;  /* 0x00000008de047c20 */ /* 0x008fe40008400000 */
[----:B------:R-:W3:Y:S01]  /*12fa0*/  LDL.LU R222, [R1+0x164] ;  /* 0x0001640001de7983 */ /* 0x000ee20000300800 */
[----:B--2---:R-:W-:-:S03]  /*12fb0*/  FMUL R0, R224, UR8 ;  /* 0x00000008e0007c20 */ /* 0x004fc60008400000 */
[----:B------:R-:W2:Y:S02]  /*12fc0*/  LDL.LU R224, [R1+0x168] ;  /* 0x0001680001e07983 */ /* 0x000ea40000300800 */
[----:B0-----:R-:W-:Y:S01]  /*12fd0*/  F2FP.SATFINITE.E4M3.F32.PACK_AB_MERGE_C R5, RZ, R0, RZ ;  /* 0x00000000ff05723e */ /* 0x001fe200048070ff */
[----:B------:R-:W-:Y:S02]  /*12fe0*/  FMUL R2, R225, UR8 ;  /* 0x00000008e1027c20 */ /* 0x000fe40008400000 */
[----:B------:R-:W2:Y:S01]  /*12ff0*/  LDL.LU R225, [R1+0x16c] ;  /* 0x00016c0001e17983 */ /* 0x000ea20000300800 */
[----:B------:R-:W-:-:S03]  /*13000*/  FMUL R3, R226, UR8 ;  /* 0x00000008e2037c20 */ /* 0x000fc60008400000 */
[----:B------:R-:W2:Y:S01]  /*13010*/  LDL.LU R226, [R1+0x170] ;  /* 0x0001700001e27983 */ /* 0x000ea20000300800 */
[----:B------:R-:W-:-:S03]  /*13020*/  FMUL R0, R227, UR8 ;  /* 0x00000008e3007c20 */ /* 0x000fc60008400000 */
[----:B------:R-:W2:Y:S01]  /*13030*/  LDL.LU R227, [R1+0x174] ;  /* 0x0001740001e37983 */ /* 0x000ea20000300800 */
[C---:B------:R-:W-:Y:S02]  /*13040*/  ISETP.LT.OR P6, PT, R43.reuse, 0x81, !P1 ;  /* 0x000000812b00780c */ /* 0x040fe40004fc1670 */
[C---:B------:R-:W-:Y:S01]  /*13050*/  ISETP.LT.OR P3, PT, R43.reuse, 0x82, !P1 ;  /* 0x000000822b00780c */ /* 0x040fe20004f61670 */
[----:B------:R-:W-:Y:S01]  /*13060*/  @!P5 STG.E.U8 desc[UR36][R26.64+0x98], R11 ;  /* 0x0000980b1a00d986 */ /* 0x000fe2000c101124 */
[C---:B------:R-:W-:Y:S02]  /*13070*/  ISETP.LT.OR P5, PT, R43.reuse, 0x81, !P0 ;  /* 0x000000812b00780c */ /* 0x040fe400047a1670 */
[----:B------:R-:W-:-:S07]  /*13080*/  ISETP.LT.OR P2, PT, R43, 0x8a, !P1 ;  /* 0x0000008a2b00780c */ /* 0x000fce0004f41670 */
[----:B------:R0:W-:Y:S01]  /*13090*/  @!P6 STG.E.U8 desc[UR36][R28.64+0x80], R7 ;  /* 0x000080071c00e986 */ /* 0x0001e2000c101124 */
[----:B------:R-:W-:-:S03]  /*130a0*/  ISETP.LT.OR P6, PT, R43, 0x82, !P0 ;  /* 0x000000822b00780c */ /* 0x000fc600047c1670 */
[----:B------:R1:W-:Y:S01]  /*130b0*/  @!P3 STG.E.U8 desc[UR36][R28.64+0x81], R9 ;  /* 0x000081091c00b986 */ /* 0x0003e2000c101124 */
[C---:B------:R-:W-:Y:S02]  /*130c0*/  ISETP.LT.OR P3, PT, R43.reuse, 0x89, !P1 ;  /* 0x000000892b00780c */ /* 0x040fe40004f61670 */
[----:B------:R-:W-:Y:S02]  /*130d0*/  F2FP.SATFINITE.E4M3.F32.PACK_AB_MERGE_C R13, RZ, R4, RZ ;  /* 0x00000004ff0d723e */ /* 0x000fe400048070ff */
[----:B0-----:R-:W-:Y:S02]  /*130e0*/  F2FP.SATFINITE.E4M3.F32.PACK_AB_MERGE_C R7, RZ, R2, RZ ;  /* 0x00000002ff07723e */ /* 0x001fe400048070ff */
[----:B-1----:R-:W-:Y:S01]  /*130f0*/  F2FP.SATFINITE.E4M3.F32.PACK_AB_MERGE_C R9, RZ, R3, RZ ;  /* 0x00000003ff09723e */ /* 0x002fe200048070ff */
[----:B------:R-:W-:Y:S01]  /*13100*/  @!P5 STG.E.U8 desc[UR36][R30.64+0x80], R13 ;  /* 0x0000800d1e00d986 */ /* 0x000fe2000c101124 */
[----:B------:R-:W-:-:S03]  /*13110*/  ISETP.LT.OR P5, PT, R43, 0x89, !P0 ;  /* 0x000000892b00780c */ /* 0x000fc600047a1670 */
[----:B------:R0:W-:Y:S01]  /*13120*/  @!P6 STG.E.U8 desc[UR36][R30.64+0x81], R5 ;  /* 0x000081051e00e986 */ /* 0x0001e2000c101124 */
[----:B------:R-:W-:-:S03]  /*13130*/  ISETP.LT.OR P6, PT, R43, 0x8a, !P0 ;  /* 0x0000008a2b00780c */ /* 0x000fc600047c1670 */
[----:B------:R1:W-:Y:S01]  /*13140*/  @!P2 STG.E.U8 desc[UR36][R28.64+0x89], R9 ;  /* 0x000089091c00a986 */ /* 0x0003e2000c101124 */
[C---:B------:R-:W-:Y:S01]  /*13150*/  ISETP.LT.OR P2, PT, R43.reuse, 0x92, !P1 ;  /* 0x000000922b00780c */ /* 0x040fe20004f41670 */
[----:B------:R-:W-:Y:S02]  /*13160*/  FMUL R2, R218, UR8 ;  /* 0x00000008da027c20 */ /* 0x000fe40008400000 */
[----:B------:R1:W-:Y:S01]  /*13170*/  @!P3 STG.E.U8 desc[UR36][R28.64+0x88], R7 ;  /* 0x000088071c00b986 */ /* 0x0003e2000c101124 */
[----:B------:R-:W-:Y:S01]  /*13180*/  ISETP.LT.OR P3, PT, R43, 0x91, !P1 ;  /* 0x000000912b00780c */ /* 0x000fe20004f61670 */
[----:B------:R-:W-:Y:S01]  /*13190*/  FMUL R3, R221, UR8 ;  /* 0x00000008dd037c20 */ /* 0x000fe20008400000 */
[----:B------:R-:W-:Y:S01]  /*131a0*/  F2FP.SATFINITE.E4M3.F32.PACK_AB_MERGE_C R11, RZ, R0, RZ ;  /* 0x00000000ff0b723e */ /* 0x000fe200048070ff */
[----:B------:R-:W-:Y:S01]  /*131b0*/  FMUL R0, R220, UR8 ;  /* 0x00000008dc007c20 */ /* 0x000fe20008400000 */
[----:B0-----:R-:W-:Y:S02]  /*131c0*/  F2FP.SATFINITE.E4M3.F32.PACK_AB_MERGE_C R5, RZ, R2, RZ ;  /* 0x00000002ff05723e */ /* 0x001fe400048070ff */
[----:B-1----:R-:W-:Y:S01]  /*131d0*/  F2FP.SATFINITE.E4M3.F32.PACK_AB_MERGE_C R9, RZ, R3, RZ ;  /* 0x00000003ff09723e */ /* 0x002fe200048070ff */
[----:B------:R-:W-:Y:S01]  /*131e0*/  @!P5 STG.E.U8 desc[UR36][R30.64+0x88], R11 ;  /* 0x0000880b1e00d986 */ /* 0x000fe2000c101124 */
[----:B------:R-:W-:-:S03]  /*131f0*/  F2FP.SATFINITE.E4M3.F32.PACK_AB_MERGE_C R7, RZ, R0, RZ ;  /* 0x00000000ff07723e */ /* 0x000fc600048070ff */
[----:B------:R-:W-:Y:S01]  /*13200*/  @!P6 STG.E.U8 desc[UR36][R30.64+0x89], R5 ;  /* 0x000089051e00e986 */ /* 0x000fe2000c101124 */
[C---:B------:R-:W-:Y:S02]  /*13210*/  ISETP.LT.OR P5, PT, R43.reuse, 0x91, !P0 ;  /* 0x000000912b00780c */ /* 0x040fe400047a1670 */
[C---:B------:R-:W-:Y:S01]  /*13220*/  ISETP.LT.OR P6, PT, R43.reuse, 0x92, !P0 ;  /* 0x000000922b00780c */ /* 0x040fe200047c1670 */
[----:B------:R-:W-:Y:S01]  /*13230*/  @!P2 STG.E.U8 desc[UR36][R28.64+0x91], R9 ;  /* 0x000091091c00a986 */ /* 0x000fe2000c101124 */
[C---:B------:R-:W-:Y:S02]  /*13240*/  ISETP.LT.OR P2, PT, R43.reuse, 0x99, !P1 ;  /* 0x000000992b00780c */ /* 0x040fe40004f41670 */
[C---:B------:R-:W-:Y:S01]  /*13250*/  ISETP.LT.OR P1, PT, R43.reuse, 0x9a, !P1 ;  /* 0x0000009a2b00780c */ /* 0x040fe20004f21670 */
[----:B------:R0:W-:Y:S01]  /*13260*/  @!P3 STG.E.U8 desc[UR36][R28.64+0x90], R7 ;  /* 0x000090071c00b986 */ /* 0x0001e2000c101124 */
[C---:B------:R-:W-:Y:S02]  /*13270*/  ISETP.LT.OR P3, PT, R43.reuse, 0x99, !P0 ;  /* 0x000000992b00780c */ /* 0x040fe40004761670 */
[----:B------:R-:W-:Y:S01]  /*13280*/  ISETP.LT.OR P0, PT, R43, 0x9a, !P0 ;  /* 0x0000009a2b00780c */ /* 0x000fe20004701670 */
[----:B----4-:R-:W-:-:S05]  /*13290*/  FMUL R0, R223, UR8 ;  /* 0x00000008df007c20 */ /* 0x010fca0008400000 */
[----:B------:R-:W-:Y:S01]  /*132a0*/  F2FP.SATFINITE.E4M3.F32.PACK_AB_MERGE_C R13, RZ, R0, RZ ;  /* 0x00000000ff0d723e */ /* 0x000fe200048070ff */
[----:B---3--:R-:W-:Y:S01]  /*132b0*/  FMUL R0, R222, UR8 ;  /* 0x00000008de007c20 */ /* 0x008fe20008400000 */
[----:B--2---:R-:W-:-:S04]  /*132c0*/  FMUL R2, R224, UR8 ;  /* 0x00000008e0027c20 */ /* 0x004fc80008400000 */
[----:B0-----:R-:W-:Y:S01]  /*132d0*/  F2FP.SATFINITE.E4M3.F32.PACK_AB_MERGE_C R7, RZ, R0, RZ ;  /* 0x00000000ff07723e */ /* 0x001fe200048070ff */
[----:B------:R-:W-:Y:S01]  /*132e0*/  FMUL R3, R225, UR8 ;  /* 0x00000008e1037c20 */ /* 0x000fe20008400000 */
[----:B------:R-:W-:-:S04]  /*132f0*/  F2FP.SATFINITE.E4M3.F32.PACK_AB_MERGE_C R9, RZ, R2, RZ ;  /* 0x00000002ff09723e */ /* 0x000fc800048070ff */
[----:B------:R-:W-:Y:S01]  /*13300*/  F2FP.SATFINITE.E4M3.F32.PACK_AB_MERGE_C R3, RZ, R3, RZ ;  /* 0x00000003ff03723e */ /* 0x000fe200048070ff */
[----:B------:R0:W-:Y:S01]  /*13310*/  @!P5 STG.E.U8 desc[UR36][R30.64+0x90], R13 ;  /* 0x0000900d1e00d986 */ /* 0x0001e2000c101124 */
[----:B------:R-:W-:Y:S01]  /*13320*/  FMUL R4, R226, UR8 ;  /* 0x00000008e2047c20 */ /* 0x000fe20008400000 */
[----:B------:R-:W-:-:S04]  /*13330*/  FMUL R5, R227, UR8 ;  /* 0x00000008e3057c20 */ /* 0x000fc80008400000 */
[----:B------:R-:W-:Y:S01]  /*13340*/  F2FP.SATFINITE.E4M3.F32.PACK_AB_MERGE_C R11, RZ, R4, RZ ;  /* 0x00000004ff0b723e */ /* 0x000fe200048070ff */
[----:B------:R0:W-:Y:S01]  /*13350*/  @!P6 STG.E.U8 desc[UR36][R30.64+0x91], R7 ;  /* 0x000091071e00e986 */ /* 0x0001e2000c101124 */
[----:B------:R-:W-:-:S03]  /*13360*/  F2FP.SATFINITE.E4M3.F32.PACK_AB_MERGE_C R5, RZ, R5, RZ ;  /* 0x00000005ff05723e */ /* 0x000fc600048070ff */
[----:B------:R0:W-:Y:S04]  /*13370*/  @!P2 STG.E.U8 desc[UR36][R28.64+0x98], R9 ;  /* 0x000098091c00a986 */ /* 0x0001e8000c101124 */
[----:B------:R0:W-:Y:S04]  /*13380*/  @!P1 STG.E.U8 desc[UR36][R28.64+0x99], R3 ;  /* 0x000099031c009986 */ /* 0x0001e8000c101124 */
[----:B------:R0:W-:Y:S04]  /*13390*/  @!P3 STG.E.U8 desc[UR36][R30.64+0x98], R11 ;  /* 0x0000980b1e00b986 */ /* 0x0001e8000c101124 */
[----:B------:R0:W-:Y:S02]  /*133a0*/  @!P0 STG.E.U8 desc[UR36][R30.64+0x99], R5 ;  /* 0x000099051e008986 */ /* 0x0001e4000c101124 */
.L_x_354:
[----:B------:R-:W-:Y:S05]  /*133b0*/  BSYNC B0 ;  /* 0x0000000000007941 */ /* 0x000fea0003800000 */
.L_x_32:
[----:B0-----:R-:W2:Y:S04]  /*133c0*/  LDL.LU R3, [R1+0x178] ;  /* 0x0001780001037983 */ /* 0x001ea80000300800 */
[----:B-----5:R-:W2:Y:S01]  /*133d0*/  LDL.LU R2, [R1+0x17c] ;  /* 0x00017c0001027983 */ /* 0x020ea20000300800 */
[----:B------:R-:W-:Y:S01]  /*133e0*/  ULDC UR12, c[0x0][0xc] ;  /* 0x00000300000c7ab9 */ /* 0x000fe20000000800 */
[----:B------:R-:W-:Y:S01]  /*133f0*/  ULDC UR13, c[0x0][0x10] ;  /* 0x00000400000d7ab9 */ /* 0x000fe20000000800 */
[----:B------:R-:W2:Y:S01]  /*13400*/  LDC R5, c[0x0][0x14] ;  /* 0x00000500ff057b82 */ /* 0x000ea20000000800 */
[----:B------:R-:W-:Y:S01]  /*13410*/  UIMAD.WIDE.U32 UR12, UR12, UR13, URZ ;  /* 0x0000000d0c0c72a5 */ /* 0x000fe2000f8e003f */
[----:B------:R-:W-:Y:S01]  /*13420*/  PRMT R0, RZ, 0x7610, R0 ;  /* 0x00007610ff007816 */ /* 0x000fe20000000000 */
[----:B------:R-:W-:-:S04]  /*13430*/  UMOV UR14, 0xffffffff ;  /* 0xffffffff000e7882 */ /* 0x000fc80000000000 */
[----:B--2---:R-:W-:-:S04]  /*13440*/  IMAD.WIDE.U32 R2, R5, UR12, R2 ;  /* 0x0000000c05027c25 */ /* 0x004fc8000f8e0002 */
[----:B------:R-:W-:Y:S01]  /*13450*/  IMAD R5, R5, UR13, RZ ;  /* 0x0000000d05057c24 */ /* 0x000fe2000f8e02ff */
[----:B------:R-:W-:Y:S01]  /*13460*/  ULDC.64 UR12, c[0x0][0x650] ;  /* 0x00019400000c7ab9 */ /* 0x000fe20000000a00 */
[----:B------:R-:W-:Y:S01]  /*13470*/  IMAD.MOV.U32 R11, RZ, RZ, R2 ;  /* 0x000000ffff0b7224 */ /* 0x000fe200078e0002 */
[----:B------:R-:W-:Y:S01]  /*13480*/  ISETP.GE.U32.AND P0, PT, R2, UR12, PT ;  /* 0x0000000c02007c0c */ /* 0x000fe2000bf06070 */
[----:B------:R-:W-:Y:S02]  /*13490*/  IMAD.IADD R13, R3, 0x1, R5 ;  /* 0x00000001030d7824 */ /* 0x000fe400078e0205 */
[----:B------:R-:W-:-:S03]  /*134a0*/  IMAD.MOV.U32 R2, RZ, RZ, -0x1 ;  /* 0xffffffffff027424 */ /* 0x000fc600078e00ff */
[----:B------:R0:W-:Y:S01]  /*134b0*/  STL [R1+0x178], R13 ;  /* 0x0001780d01007387 */ /* 0x0001e20000100800 */
[----:B------:R-:W-:-:S03]  /*134c0*/  ISETP.GE.U32.AND.EX P0, PT, R13, UR13, PT, P0 ;  /* 0x0000000d0d007c0c */ /* 0x000fc6000bf06100 */
[----:B------:R0:W-:Y:S04]  /*134d0*/  STL [R1+0x17c], R11 ;  /* 0x00017c0b01007387 */ /* 0x0001e80000100800 */
[----:B------:R0:W-:Y:S06]  /*134e0*/  STL [R1+0x180], R2 ;  /* 0x0001800201007387 */ /* 0x0001ec0000100800 */
[----:B------:R-:W-:Y:S05]  /*134f0*/  @P0 BRA `(.L_x_355) ;  /* 0x0000000400740947 */ /* 0x000fea0003800000 */
[----:B------:R-:W2:Y:S01]  /*13500*/  S2R R8, SR_CTAID.X ;  /* 0x0000000000087919 */ /* 0x000ea20000002500 */
[----:B------:R-:W-:Y:S01]  /*13510*/  ULDC.64 UR18, c[0x0][0x628] ;  /* 0x00018a0000127ab9 */ /* 0x000fe20000000a00 */
[----:B------:R-:W0:Y:S01]  /*13520*/  LDC R9, c[0x0][0x144] ;  /* 0x00005100ff097b82 */ /* 0x000e220000000800 */
[----:B------:R-:W-:Y:S01]  /*13530*/  ULDC UR6, c[0x0][0x150] ;  /* 0x0000540000067ab9 */ /* 0x000fe20000000800 */
[----:B------:R-:W0:Y:S01]  /*13540*/  S2R R12, SR_CTAID.Y ;  /* 0x00000000000c7919 */ /* 0x000e220000002600 */
[----:B------:R-:W-:Y:S01]  /*13550*/  ISETP.NE.U32.AND P0, PT, RZ, UR18, PT ;  /* 0x00000012ff007c0c */ /* 0x000fe2000bf05070 */
[----:B------:R-:W-:Y:S01]  /*13560*/  ULDC UR21, c[0x0][0x630] ;  /* 0x00018c0000157ab9 */ /* 0x000fe20000000800 */
[----:B------:R-:W-:Y:S02]  /*13570*/  R2UR UR16, R11 ;  /* 0x000000000b1072ca */ /* 0x000fe400000e0000 */
[----:B------:R-:W-:Y:S01]  /*13580*/  ISETP.NE.AND.EX P0, PT, RZ, UR19, PT, P0 ;  /* 0x00000013ff007c0c */ /* 0x000fe2000bf05300 */
[----:B------:R-:W0:Y:S01]  /*13590*/  LDC.64 R6, c[0x0][0x620] ;  /* 0x00018800ff067b82 */ /* 0x000e220000000a00 */
[----:B------:R-:W-:-:S02]  /*135a0*/  R2UR UR17, R13 ;  /* 0x000000000d1172ca */ /* 0x000fc400000e0000 */
[----:B--2---:R-:W-:-:S05]  /*135b0*/  I2FP.F32.U32 R0, R8 ;  /* 0x0000000800007245 */ /* 0x004fca0000201000 */
[----:B------:R-:W-:-:S06]  /*135c0*/  FMUL R0, R0, UR6 ;  /* 0x0000000600007c20 */ /* 0x000fcc0008400000 */
[----:B------:R-:W2:Y:S01]  /*135d0*/  F2I.U32.TRUNC.NTZ R0, R0 ;  /* 0x0000000000007305 */ /* 0x000ea2000020f000 */
        /* <DEDUP_REMOVED lines=13> */
.L_x_356:
[----:B------:R-:W-:Y:S01]  /*136b0*/  USHF.R.U64 UR14, UR16, UR21, UR17 ;  /* 0x00000015100e7299 */ /* 0x000fe20008001211 */
[----:B------:R-:W5:Y:S01]  /*136c0*/  LDC.64 R20, c[0x0][0x640] ;  /* 0x00019000ff147b82 */ /* 0x000f620000000a00 */
[----:B------:R-:W-:Y:S01]  /*136d0*/  USHF.R.U32.HI UR6, URZ, UR21, UR17 ;  /* 0x000000153f067299 */ /* 0x000fe20008011611 */
[----:B--2---:R-:W-:Y:S02]  /*136e0*/  IMAD.MOV R10, RZ, RZ, -R0 ;  /* 0x000000ffff0a7224 */ /* 0x004fe400078e0a00 */
[----:B0-----:R-:W-:Y:S01]  /*136f0*/  IMAD.MOV.U32 R2, RZ, RZ, R11 ;  /* 0x000000ffff027224 */ /* 0x001fe200078e000b */
[----:B------:R-:W-:Y:S01]  /*13700*/  IADD3 R5, P0, RZ, -UR14, RZ ;  /* 0x8000000eff057c10 */ /* 0x000fe2000ff1e0ff */
[----:B------:R-:W-:Y:S02]  /*13710*/  IMAD R17, R9, R10, R8 ;  /* 0x0000000a09117224 */ /* 0x000fe400078e0208 */
[----:B------:R-:W0:Y:S02]  /*13720*/  LDC R4, c[0x0][0x618] ;  /* 0x00018600ff047b82 */ /* 0x000e240000000800 */
[----:B------:R-:W-:Y:S01]  /*13730*/  IMAD.X R3, RZ, RZ, ~UR6, P0 ;  /* 0x80000006ff037e24 */ /* 0x000fe200080e06ff */
[----:B------:R-:W-:-:S03]  /*13740*/  ULDC UR6, c[0x0][0x154] ;  /* 0x0000550000067ab9 */ /* 0x000fc60000000800 */
[-C--:B------:R-:W-:Y:S02]  /*13750*/  IMAD R0, R3, R6.reuse, RZ ;  /* 0x0000000603007224 */ /* 0x080fe400078e02ff */
[----:B------:R-:W2:Y:S01]  /*13760*/  LDC R14, c[0x0][0x608] ;  /* 0x00018200ff0e7b82 */ /* 0x000ea20000000800 */
[----:B------:R-:W-:Y:S02]  /*13770*/  IMAD.MOV.U32 R3, RZ, RZ, R13 ;  /* 0x000000ffff037224 */ /* 0x000fe400078e000d */
[----:B------:R-:W-:-:S05]  /*13780*/  IMAD.WIDE.U32 R2, R5, R6, R2 ;  /* 0x0000000605027225 */ /* 0x000fca00078e0002 */
[----:B------:R-:W1:Y:S01]  /*13790*/  LDC R18, c[0x0][0x658] ;  /* 0x00019600ff127b82 */ /* 0x000e620000000800 */
[----:B------:R-:W-:Y:S01]  /*137a0*/  IMAD R5, R5, R7, R0 ;  /* 0x0000000705057224 */ /* 0x000fe200078e0200 */
[----:B------:R-:W-:Y:S01]  /*137b0*/  I2FP.F32.U32 R0, R12 ;  /* 0x0000000c00007245 */ /* 0x000fe20000201000 */
[----:B------:R-:W-:Y:S01]  /*137c0*/  IMAD.MOV.U32 R7, RZ, RZ, 0x1 ;  /* 0x00000001ff077424 */ /* 0x000fe200078e00ff */
[----:B-----5:R-:W-:Y:S01]  /*137d0*/  ISETP.NE.U32.AND P0, PT, R20, RZ, PT ;  /* 0x000000ff1400720c */ /* 0x020fe20003f05070 */
[----:B------:R-:W-:Y:S02]  /*137e0*/  IMAD.IADD R3, R3, 0x1, R5 ;  /* 0x0000000103037824 */ /* 0x000fe400078e0205 */
[----:B------:R-:W-:Y:S01]  /*137f0*/  FMUL R0, R0, UR6 ;  /* 0x0000000600007c20 */ /* 0x000fe20008400000 */
[----:B------:R-:W3:Y:S01]  /*13800*/  LDC R15, c[0x0][0x148] ;  /* 0x00005200ff0f7b82 */ /* 0x000ee20000000800 */
[----:B------:R-:W-:Y:S01]  /*13810*/  ISETP.NE.AND.EX P0, PT, R21, RZ, PT, P0 ;  /* 0x000000ff1500720c */ /* 0x000fe20003f05300 */
[----:B------:R-:W-:Y:S01]  /*13820*/  IMAD.MOV.U32 R5, RZ, RZ, -0x1 ;  /* 0xffffffffff057424 */ /* 0x000fe200078e00ff */
[-CC-:B0-----:R-:W-:Y:S01]  /*13830*/  SHF.R.U64 R10, R2, R4.reuse, R3.reuse ;  /* 0x00000004020a7219 */ /* 0x181fe20000001203 */
[----:B------:R0:W0:Y:S01]  /*13840*/  F2I.U32.TRUNC.NTZ R13, R0 ;  /* 0x00000000000d7305 */ /* 0x000022000020f000 */
[----:B------:R-:W-:-:S03]  /*13850*/  SHF.R.U32.HI R3, RZ, R4, R3 ;  /* 0x00000004ff037219 */ /* 0x000fc60000011603 */
[----:B------:R-:W0:Y:S01]  /*13860*/  LDC R16, c[0x0][0x600] ;  /* 0x00018000ff107b82 */ /* 0x000e220000000800 */
[-CC-:B--2---:R-:W-:Y:S02]  /*13870*/  SHF.R.U64 R8, R10, R14.reuse, R3.reuse ;  /* 0x0000000e0a087219 */ /* 0x184fe40000001203 */
[----:B------:R-:W-:-:S05]  /*13880*/  SHF.R.U32.HI R3, RZ, R14, R3 ;  /* 0x0000000eff037219 */ /* 0x000fca0000011603 */
[----:B------:R-:W2:Y:S01]  /*13890*/  LDC R22, c[0x0][0x648] ;  /* 0x00019200ff167b82 */ /* 0x000ea20000000800 */
[-CC-:B-1----:R-:W-:Y:S02]  /*138a0*/  SHF.R.U64 R11, R8, R18.reuse, R3.reuse ;  /* 0x00000012080b7219 */ /* 0x182fe40000001203 */
[-C--:B------:R-:W-:Y:S02]  /*138b0*/  SHF.L.U32 R5, R5, R18.reuse, RZ ;  /* 0x0000001205057219 */ /* 0x080fe400000006ff */
[-C--:B------:R-:W-:Y:S01]  /*138c0*/  SHF.R.U32.HI R3, RZ, R18.reuse, R3 ;  /* 0x00000012ff037219 */ /* 0x080fe20000011603 */
[----:B------:R-:W-:Y:S01]  /*138d0*/  IMAD.MOV.U32 R2, RZ, RZ, R11 ;  /* 0x000000ffff027224 */ /* 0x000fe200078e000b */
[----:B------:R-:W-:Y:S01]  /*138e0*/  SHF.L.U32 R42, R7, R18, RZ ;  /* 0x00000012072a7219 */ /* 0x000fe200000006ff */
[----:B------:R-:W1:Y:S01]  /*138f0*/  LDC R23, c[0x0][0x638] ;  /* 0x00018e00ff177b82 */ /* 0x000e620000000800 */
[----:B------:R-:W-:-:S07]  /*13900*/  LOP3.LUT R19, RZ, R5, RZ, 0x33, !PT ;  /* 0x00000005ff137212 */ /* 0x000fce00078e33ff */
[----:B------:R-:W0:Y:S01]  /*13910*/  LDC R24, c[0x0][0x610] ;  /* 0x00018400ff187b82 */ /* 0x000e220000000800 */
[----:B------:R-:W-:Y:S05]  /*13920*/  @!P0 BRA `(.L_x_357) ;  /* 0x0000000000288947 */ /* 0x000fea0003800000 */
[----:B0-----:R-:W0:Y:S02]  /*13930*/  LDC R0, c[0x0][0x64c] ;  /* 0x00019300ff007b82 */ /* 0x001e240000000800 */
[----:B0-----:R-:W-:-:S05]  /*13940*/  IADD3 R7, P0, R11, R0, RZ ;  /* 0x000000000b077210 */ /* 0x001fca0007f1e0ff */
        /* <DEDUP_REMOVED lines=8> */
.L_x_357:
[----:B0-2---:R-:W-:Y:S01]  /*139d0*/  SHF.R.U64 R0, R2, R22, R3 ;  /* 0x0000001602007219 */ /* 0x005fe20000001203 */
[----:B------:R-:W-:Y:S01]  /*139e0*/  VIADD R5, R16, 0xffffffff ;  /* 0xffffffff10057836 */ /* 0x000fe20000000000 */
[----:B------:R-:W-:Y:S01]  /*139f0*/  LOP3.LUT R3, R8, R19, RZ, 0xc0, !PT ;  /* 0x0000001308037212 */ /* 0x000fe200078ec0ff */
[----:B------:R-:W-:Y:S02]  /*13a00*/  IMAD.MOV R13, RZ, RZ, -R13 ;  /* 0x000000ffff0d7224 */ /* 0x000fe400078e0a0d */
[----:B------:R-:W-:Y:S02]  /*13a10*/  IMAD.MOV R2, RZ, RZ, -R0 ;  /* 0x000000ffff027224 */ /* 0x000fe400078e0a00 */
[----:B------:R-:W-:Y:S01]  /*13a20*/  IMAD R42, R42, R0, R3 ;  /* 0x000000002a2a7224 */ /* 0x000fe200078e0203 */
[----:B------:R-:W-:Y:S01]  /*13a30*/  LOP3.LUT R3, R10, R5, RZ, 0xc0, !PT ;  /* 0x000000050a037212 */ /* 0x000fe200078ec0ff */
[----:B---3--:R-:W-:Y:S02]  /*13a40*/  @P4 IMAD R17, R15, R13, R12 ;  /* 0x0000000d0f114224 */ /* 0x008fe400078e020c */
[----:B-1----:R-:W-:-:S02]  /*13a50*/  IMAD R0, R2, R23, R11 ;  /* 0x0000001702007224 */ /* 0x002fc400078e020b */
[----:B------:R-:W-:Y:S02]  /*13a60*/  IMAD.MOV.U32 R2, RZ, RZ, 0x1 ;  /* 0x00000001ff027424 */ /* 0x000fe400078e00ff */
[----:B------:R-:W-:Y:S02]  /*13a70*/  IMAD R42, R42, R24, R17 ;  /* 0x000000182a2a7224 */ /* 0x000fe400078e0211 */
[----:B------:R-:W-:Y:S01]  /*13a80*/  IMAD R3, R0, R16, R3 ;  /* 0x0000001000037224 */ /* 0x000fe200078e0203 */
[----:B------:R-:W-:-:S04]  /*13a90*/  PRMT R0, R2, 0x7610, R0 ;  /* 0x0000761002007816 */ /* 0x000fc80000000000 */
[----:B------:R-:W-:Y:S02]  /*13aa0*/  SEL R2, R3, R42, !P4 ;  /* 0x0000002a03027207 */ /* 0x000fe40006000000 */
[----:B------:R-:W-:-:S03]  /*13ab0*/  SEL R42, R42, R3, !P4 ;  /* 0x000000032a2a7207 */ /* 0x000fc60006000000 */
[----:B------:R2:W-:Y:S04]  /*13ac0*/  STL [R1+0x180], R2 ;  /* 0x0001800201007387 */ /* 0x0005e80000100800 */
.L_x_355:
[----:B------:R0:W-:Y:S01]  /*13ad0*/  STL [R1+0x184], R42 ;  /* 0x0001842a01007387 */ /* 0x0001e20000100800 */
[----:B------:R-:W-:-:S13]  /*13ae0*/  LOP3.LUT P0, RZ, R0, 0xff, RZ, 0xc0, !PT ;  /* 0x000000ff00ff7812 */ /* 0x000fda000780c0ff */
[----:B0-----:R-:W-:Y:S05]  /*13af0*/  @P0 BRA `(.L_x_358) ;  /* 0xfffffed400c00947 */ /* 0x001fea000383ffff */
[----:B------:R-:W-:Y:S05]  /*13b00*/  EXIT ;  /* 0x000000000000794d */ /* 0x000fea0003800000 */
.L_x_4:
[----:B------:R-:W2:Y:S01]  /*13b10*/  LDL R15, [R1+0x17c] ;  /* 0x00017c00010f7983 */ /* 0x000ea20000100800 */
[----:B------:R-:W-:-:S03]  /*13b20*/  ULDC.64 UR4, c[0x0][0x650] ;  /* 0x0001940000047ab9 */ /* 0x000fc60000000a00 */
[----:B------:R-:W3:Y:S01]  /*13b30*/  LDL R18, [R1+0x178] ;  /* 0x0001780001127983 */ /* 0x000ee20000100800 */
[----:B------:R-:W-:Y:S01]  /*13b40*/  PRMT R0, RZ, 0x7610, R0 ;  /* 0x00007610ff007816 */ /* 0x000fe20000000000 */
[----:B------:R-:W-:Y:S02]  /*13b50*/  IMAD.MOV.U32 R4, RZ, RZ, -0x1 ;  /* 0xffffffffff047424 */ /* 0x000fe400078e00ff */
[----:B------:R-:W-:Y:S02]  /*13b60*/  IMAD.MOV.U32 R5, RZ, RZ, -0x1 ;  /* 0xffffffffff057424 */ /* 0x000fe400078e00ff */
[----:B------:R-:W-:Y:S01]  /*13b70*/  IMAD.MOV.U32 R6, RZ, RZ, -0x1 ;  /* 0xffffffffff067424 */ /* 0x000fe200078e00ff */
[----:B--2---:R-:W-:-:S04]  /*13b80*/  ISETP.GE.U32.AND P0, PT, R15, UR4, PT ;  /* 0x000000040f007c0c */ /* 0x004fc8000bf06070 */
[----:B---3--:R-:W-:-:S13]  /*13b90*/  ISETP.GE.U32.AND.EX P0, PT, R18, UR5, PT, P0 ;  /* 0x0000000512007c0c */ /* 0x008fda000bf06100 */
[----:B------:R-:W-:Y:S05]  /*13ba0*/  @P0 BRA `(.L_x_359) ;  /* 0x0000000400640947 */ /* 0x000fea0003800000 */
[----:B------:R-:W0:Y:S01]  /*13bb0*/  LDC.64 R12, c[0x0][0x628] ;  /* 0x00018a00ff0c7b82 */ /* 0x000e220000000a00 */
[----:B------:R-:W-:Y:S02]  /*13bc0*/  IMAD.MOV.U32 R8, RZ, RZ, R15 ;  /* 0x000000ffff087224 */ /* 0x000fe400078e000f */
[----:B------:R-:W-:-:S05]  /*13bd0*/  IMAD.MOV.U32 R9, RZ, RZ, R18 ;  /* 0x000000ffff097224 */ /* 0x000fca00078e0012 */
[----:B------:R-:W1:Y:S08]  /*13be0*/  LDC R14, c[0x0][0x630] ;  /* 0x00018c00ff0e7b82 */ /* 0x000e700000000800 */
[----:B------:R-:W2:Y:S01]  /*13bf0*/  LDC.64 R16, c[0x0][0x620] ;  /* 0x00018800ff107b82 */ /* 0x000ea20000000a00 */
[----:B0-----:R-:W-:-:S04]  /*13c00*/  ISETP.NE.U32.AND P0, PT, R12, RZ, PT ;  /* 0x000000ff0c00720c */ /* 0x001fc80003f05070 */
[----:B------:R-:W-:-:S13]  /*13c10*/  ISETP.NE.AND.EX P0, PT, R13, RZ, PT, P0 ;  /* 0x000000ff0d00720c */ /* 0x000fda0003f05300 */
[----:B-12---:R-:W-:Y:S05]  /*13c20*/  @!P0 BRA `(.L_x_360) ;  /* 0x0000000000288947 */ /* 0x006fea0003800000 */
[----:B------:R-:W0:Y:S02]  /*13c30*/  LDC R0, c[0x0][0x634] ;  /* 0x00018d00ff007b82 */ /* 0x000e240000000800 */
        /* <DEDUP_REMOVED lines=9> */
.L_x_360:
[-CC-:B------:R-:W-:Y:S01]  /*13cd0*/  SHF.R.U64 R11, R8, R14.reuse, R9.reuse ;  /* 0x0000000e080b7219 */ /* 0x180fe20000001209 */
[----:B------:R-:W0:Y:S01]  /*13ce0*/  LDC R6, c[0x0][0x618] ;  /* 0x00018600ff067b82 */ /* 0x000e220000000800 */
[----:B------:R-:W-:Y:S01]  /*13cf0*/  SHF.R.U32.HI R0, RZ, R14, R9 ;  /* 0x0000000eff007219 */ /* 0x000fe20000011609 */
[----:B------:R-:W-:Y:S01]  /*13d00*/  ULDC UR4, c[0x0][0x150] ;  /* 0x0000540000047ab9 */ /* 0x000fe20000000800 */
[----:B------:R-:W-:Y:S01]  /*13d10*/  IADD3 R3, P0, RZ, -R11, RZ ;  /* 0x8000000bff037210 */ /* 0x000fe20007f1e0ff */
[----:B------:R-:W-:Y:S01]  /*13d20*/  IMAD.MOV.U32 R4, RZ, RZ, R15 ;  /* 0x000000ffff047224 */ /* 0x000fe200078e000f */
[----:B------:R-:W-:Y:S01]  /*13d30*/  I2FP.F32.U32 R8, R2 ;  /* 0x0000000200087245 */ /* 0x000fe20000201000 */
[----:B------:R-:W-:Y:S02]  /*13d40*/  IMAD.MOV.U32 R5, RZ, RZ, R18 ;  /* 0x000000ffff057224 */ /* 0x000fe400078e0012 */
[----:B------:R-:W1:Y:S01]  /*13d50*/  LDC.64 R20, c[0x0][0x640] ;  /* 0x00019000ff147b82 */ /* 0x000e620000000a00 */
[----:B------:R-:W-:-:S02]  /*13d60*/  IMAD.X R7, RZ, RZ, ~R0, P0 ;  /* 0x000000ffff077224 */ /* 0x000fc400000e0e00 */
[----:B------:R-:W-:Y:S01]  /*13d70*/  FMUL R9, R8, UR4 ;  /* 0x0000000408097c20 */ /* 0x000fe20008400000 */
[----:B------:R-:W-:Y:S01]  /*13d80*/  IMAD.WIDE.U32 R4, R3, R16, R4 ;  /* 0x0000001003047225 */ /* 0x000fe200078e0004 */
[----:B------:R-:W-:-:S03]  /*13d90*/  ULDC UR4, c[0x0][0x154] ;  /* 0x0000550000047ab9 */ /* 0x000fc60000000800 */
[----:B------:R-:W-:Y:S01]  /*13da0*/  IMAD R0, R7, R16, RZ ;  /* 0x0000001007007224 */ /* 0x000fe200078e02ff */
[----:B------:R-:W2:Y:S01]  /*13db0*/  LDC R13, c[0x0][0x144] ;  /* 0x00005100ff0d7b82 */ /* 0x000ea20000000800 */
[----:B------:R-:W3:Y:S02]  /*13dc0*/  F2I.U32.TRUNC.NTZ R9, R9 ;  /* 0x0000000900097305 */ /* 0x000ee4000020f000 */
[----:B------:R-:W-:-:S04]  /*13dd0*/  IMAD R3, R3, R17, R0 ;  /* 0x0000001103037224 */ /* 0x000fc800078e0200 */
[----:B------:R-:W-:Y:S01]  /*13de0*/  IMAD.IADD R3, R5, 0x1, R3 ;  /* 0x0000000105037824 */ /* 0x000fe200078e0203 */
[----:B------:R-:W4:Y:S04]  /*13df0*/  LDC R12, c[0x0][0x608] ;  /* 0x00018200ff0c7b82 */ /* 0x000f280000000800 */
[----:B0-----:R-:W-:Y:S02]  /*13e00*/  SHF.R.U64 R8, R4, R6, R3 ;  /* 0x0000000604087219 */ /* 0x001fe40000001203 */
[----:B------:R-:W-:Y:S02]  /*13e10*/  I2FP.F32.U32 R4, R10 ;  /* 0x0000000a00047245 */ /* 0x000fe40000201000 */
[----:B------:R-:W0:Y:S01]  /*13e20*/  LDC R7, c[0x0][0x658] ;  /* 0x00019600ff077b82 */ /* 0x000e220000000800 */
[----:B-1----:R-:W-:Y:S01]  /*13e30*/  ISETP.NE.U32.AND P0, PT, R20, RZ, PT ;  /* 0x000000ff1400720c */ /* 0x002fe20003f05070 */
[----:B---3--:R-:W-:Y:S01]  /*13e40*/  IMAD.MOV R0, RZ, RZ, -R9 ;  /* 0x000000ffff007224 */ /* 0x008fe200078e0a09 */
[----:B------:R-:W-:Y:S01]  /*13e50*/  SHF.R.U32.HI R3, RZ, R6, R3 ;  /* 0x00000006ff037219 */ /* 0x000fe20000011603 */
[----:B------:R-:W-:Y:S01]  /*13e60*/  FMUL R4, R4, UR4 ;  /* 0x0000000404047c20 */ /* 0x000fe20008400000 */
[----:B------:R-:W-:Y:S01]  /*13e70*/  ISETP.NE.AND.EX P0, PT, R21, RZ, PT, P0 ;  /* 0x000000ff1500720c */ /* 0x000fe20003f05300 */
[----:B------:R-:W-:-:S02]  /*13e80*/  IMAD.MOV.U32 R6, RZ, RZ, -0x1 ;  /* 0xffffffffff067424 */ /* 0x000fc400078e00ff */
[----:B------:R-:W1:Y:S01]  /*13e90*/  LDC R17, c[0x0][0x148] ;  /* 0x00005200ff117b82 */ /* 0x000e620000000800 */
[----:B--2---:R-:W-:Y:S02]  /*13ea0*/  IMAD R19, R13, R0, R2 ;  /* 0x000000000d137224 */ /* 0x004fe400078e0202 */
[----:B------:R-:W-:-:S05]  /*13eb0*/  IMAD.MOV.U32 R2, RZ, RZ, 0x1 ;  /* 0x00000001ff027424 */ /* 0x000fca00078e00ff */
[----:B------:R-:W2:Y:S01]  /*13ec0*/  LDC R14, c[0x0][0x600] ;  /* 0x00018000ff0e7b82 */ /* 0x000ea20000000800 */
[-CC-:B----4-:R-:W-:Y:S02]  /*13ed0*/  SHF.R.U64 R13, R8, R12.reuse, R3.reuse ;  /* 0x0000000c080d7219 */ /* 0x190fe40000001203 */
[----:B------:R-:W-:Y:S02]  /*13ee0*/  SHF.R.U32.HI R0, RZ, R12, R3 ;  /* 0x0000000cff007219 */ /* 0x000fe40000011603 */
[----:B------:R3:W4:Y:S03]  /*13ef0*/  F2I.U32.TRUNC.NTZ R12, R4 ;  /* 0x00000004000c7305 */ /* 0x000726000020f000 */
[----:B------:R-:W1:Y:S01]  /*13f00*/  LDC R16, c[0x0][0x648] ;  /* 0x00019200ff107b82 */ /* 0x000e620000000800 */
[-C--:B0-----:R-:W-:Y:S02]  /*13f10*/  SHF.R.U64 R15, R13, R7.reuse, R0 ;  /* 0x000000070d0f7219 */ /* 0x081fe40000001200 */
[----:B------:R-:W-:-:S02]  /*13f20*/  SHF.L.U32 R6, R6, R7, RZ ;  /* 0x0000000706067219 */ /* 0x000fc400000006ff */
[-C--:B------:R-:W-:Y:S01]  /*13f30*/  SHF.L.U32 R22, R2, R7.reuse, RZ ;  /* 0x0000000702167219 */ /* 0x080fe200000006ff */
[----:B------:R-:W-:Y:S01]  /*13f40*/  IMAD.MOV.U32 R2, RZ, RZ, R15 ;  /* 0x000000ffff027224 */ /* 0x000fe200078e000f */
[----:B------:R-:W-:Y:S01]  /*13f50*/  SHF.R.U32.HI R3, RZ, R7, R0 ;  /* 0x00000007ff037219 */ /* 0x000fe20000011600 */
[----:B------:R-:W0:Y:S01]  /*13f60*/  LDC R18, c[0x0][0x638] ;  /* 0x00018e00ff127b82 */ /* 0x000e220000000800 */
[----:B------:R-:W-:-:S07]  /*13f70*/  LOP3.LUT R24, RZ, R6, RZ, 0x33, !PT ;  /* 0x00000006ff187212 */ /* 0x000fce00078e33ff */
[----:B------:R-:W0:Y:S01]  /*13f80*/  LDC R23, c[0x0][0x610] ;  /* 0x00018400ff177b82 */ /* 0x000e220000000800 */
[----:B---34-:R-:W-:Y:S05]  /*13f90*/  @!P0 BRA `(.L_x_361) ;  /* 0x0000000000288947 */ /* 0x018fea0003800000 */
[----:B------:R-:W3:Y:S02]  /*13fa0*/  LDC R0, c[0x0][0x64c] ;  /* 0x00019300ff007b82 */ /* 0x000ee40000000800 */
[----:B---3--:R-:W-:-:S05]  /*13fb0*/  IADD3 R7, P0, R15, R0, RZ ;  /* 0x000000000f077210 */ /* 0x008fca0007f1e0ff */
        /* <DEDUP_REMOVED lines=8> */
.L_x_361:
[----:B-1----:R-:W-:Y:S01]  /*14040*/  SHF.R.U64 R3, R2, R16, R3 ;  /* 0x0000001002037219 */ /* 0x002fe20000001203 */
[----:B--2---:R-:W-:Y:S01]  /*14050*/  VIADD R5, R14, 0xffffffff ;  /* 0xffffffff0e057836 */ /* 0x004fe20000000000 */
[----:B------:R-:W-:Y:S01]  /*14060*/  LOP3.LUT R0, R13, R24, RZ, 0xc0, !PT ;  /* 0x000000180d007212 */ /* 0x000fe200078ec0ff */
[----:B------:R-:W-:Y:S02]  /*14070*/  IMAD.MOV R12, RZ, RZ, -R12 ;  /* 0x000000ffff0c7224 */ /* 0x000fe400078e0a0c */
[----:B------:R-:W-:Y:S02]  /*14080*/  IMAD.MOV R2, RZ, RZ, -R3 ;  /* 0x000000ffff027224 */ /* 0x000fe400078e0a03 */
[----:B------:R-:W-:Y:S01]  /*14090*/  IMAD R4, R22, R3, R0 ;  /* 0x0000000316047224 */ /* 0x000fe200078e0200 */
[----:B------:R-:W-:Y:S01]  /*140a0*/  LOP3.LUT R3, R8, R5, RZ, 0xc0, !PT ;  /* 0x0000000508037212 */ /* 0x000fe200078ec0ff */
[----:B------:R-:W-:Y:S02]  /*140b0*/  @P4 IMAD R19, R17, R12, R10 ;  /* 0x0000000c11134224 */ /* 0x000fe400078e020a */
[----:B0-----:R-:W-:-:S02]  /*140c0*/  IMAD R0, R2, R18, R15 ;  /* 0x0000001202007224 */ /* 0x001fc400078e020f */
[----:B------:R-:W-:Y:S02]  /*140d0*/  IMAD R4, R4, R23, R19 ;  /* 0x0000001704047224 */ /* 0x000fe400078e0213 */
[----:B------:R-:W-:Y:S02]  /*140e0*/  IMAD R3, R0, R14, R3 ;  /* 0x0000000e00037224 */ /* 0x000fe400078e0203 */
[----:B------:R-:W-:Y:S02]  /*140f0*/  IMAD.MOV.U32 R2, RZ, RZ, 0x1 ;  /* 0x00000001ff027424 */ /* 0x000fe400078e00ff */
[----:B------:R-:W-:Y:S01]  /*14100*/  IMAD.MOV.U32 R6, RZ, RZ, R11 ;  /* 0x000000ffff067224 */ /* 0x000fe200078e000b */
[----:B------:R-:W-:Y:S02]  /*14110*/  SEL R5, R3, R4, !P4 ;  /* 0x0000000403057207 */ /* 0x000fe40006000000 */
[----:B------:R-:W-:Y:S02]  /*14120*/  PRMT R0, R2, 0x7610, R0 ;  /* 0x0000761002007816 */ /* 0x000fe40000000000 */
[----:B------:R-:W-:-:S07]  /*14130*/  SEL R4, R4, R3, !P4 ;  /* 0x0000000304047207 */ /* 0x000fce0006000000 */
.L_x_359:
[----:B------:R-:W-:-:S08]  /*14140*/  NOP ;  /* 0x0000000000007918 */ /* 0x000fd00000000000 */
[----:B------:R-:W0:-:S00]  /*14150*/  USETMAXREG.DEALLOC.CTAPOOL 0x28 ;  /* 0x00000028000079c8 */ /* 0x000e0000080e0500 */
[----:B------:R-:W-:-:S13]  /*14160*/  ISETP.NE.AND P0, PT, RZ, UR6, PT ;  /* 0x00000006ff007c0c */ /* 0x000fda000bf05270 */
[----:B------:R-:W-:Y:S05]  /*14170*/  @P0 EXIT ;  /* 0x000000000000094d */ /* 0x000fea0003800000 */
[----:B0-----:R-:W-:Y:S01]  /*14180*/  LOP3.LUT P0, RZ, R0, 0xff, RZ, 0xc0, !PT ;  /* 0x000000ff00ff7812 */ /* 0x001fe2000780c0ff */
[----:B------:R-:W-:Y:S02]  /*14190*/  IMAD.MOV.U32 R0, RZ, RZ, 0x1 ;  /* 0x00000001ff007424 */ /* 0x000fe400078e00ff */
[----:B------:R-:W-:-:S10]  /*141a0*/  IMAD.MOV.U32 R10, RZ, RZ, RZ ;  /* 0x000000ffff0a7224 */ /* 0x000fd400078e00ff */
[----:B------:R-:W-:Y:S05]  /*141b0*/  @!P0 BRA `(.L_x_362) ;  /* 0x0000000c004c8947 */ /* 0x000fea0003800000 */
[----:B------:R-:W0:Y:S01]  /*141c0*/  LDC R0, c[0x0][0x28c] ;  /* 0x0000a300ff007b82 */ /* 0x000e220000000800 */
[----:B------:R-:W1:Y:S01]  /*141d0*/  S2R R2, SR_TID.X ;  /* 0x0000000000027919 */ /* 0x000e620000002100 */
[----:B------:R-:W-:Y:S01]  /*141e0*/  ULDC UR5, c[0x0][0x658] ;  /* 0x0001960000057ab9 */ /* 0x000fe20000000800 */
[----:B------:R-:W-:Y:S01]  /*141f0*/  UMOV UR6, 0xffffffff ;  /* 0xffffffff00067882 */ /* 0x000fe20000000000 */
[----:B------:R-:W-:Y:S01]  /*14200*/  UMOV UR9, 0x1 ;  /* 0x0000000100097882 */ /* 0x000fe20000000000 */
[----:B------:R-:W-:Y:S01]  /*14210*/  USHF.L.U32 UR10, UR6, UR5, URZ ;  /* 0x00000005060a7299 */ /* 0x000fe2000800063f */
[----:B------:R-:W-:Y:S01]  /*14220*/  BSSY B0, `(.L_x_362) ;  /* 0x00000cc000007945 */ /* 0x000fe20003800000 */
[----:B------:R-:W-:Y:S01]  /*14230*/  ULDC UR8, c[0x0][0xc] ;  /* 0x0000030000087ab9 */ /* 0x000fe20000000800 */
[----:B------:R-:W-:Y:S01]  /*14240*/  USHF.L.U32 UR5, UR9, UR5, URZ ;  /* 0x0000000509057299 */ /* 0x000fe2000800063f */
[----:B------:R-:W-:Y:S01]  /*14250*/  IMAD.MOV.U32 R12, RZ, RZ, 0x1 ;  /* 0x00000001ff0c7424 */ /* 0x000fe200078e00ff */
[----:B------:R-:W-:Y:S01]  /*14260*/  ULDC UR4, c[0x0][0x600] ;  /* 0x0001800000047ab9 */ /* 0x000fe20000000800 */
[----:B------:R-:W-:Y:S01]  /*14270*/  ULDC UR9, c[0x0][0x10] ;  /* 0x0000040000097ab9 */ /* 0x000fe20000000800 */
[----:B------:R-:W-:Y:S01]  /*14280*/  ULDC UR6, c[0x0][0x14] ;  /* 0x0000050000067ab9 */ /* 0x000fe20000000800 */
[----:B------:R-:W-:Y:S01]  /*14290*/  UIMAD.WIDE.U32 UR8, UR8, UR9, URZ ;  /* 0x00000009080872a5 */ /* 0x000fe2000f8e003f */
[----:B------:R-:W-:Y:S01]  /*142a0*/  IMAD.MOV.U32 R10, RZ, RZ, RZ ;  /* 0x000000ffff0a7224 */ /* 0x000fe200078e00ff */
[----:B------:R-:W-:-:S02]  /*142b0*/  ULOP3.LUT UR21, UR7, 0x2, URZ, 0xfc, !UPT ;  /* 0x0000000207157892 */ /* 0x000fc4000f8efc3f */
[----:B------:R-:W-:Y:S02]  /*142c0*/  UIMAD.WIDE.U32 UR22, UR8, UR6, URZ ;  /* 0x00000006081672a5 */ /* 0x000fe4000f8e003f */
[----:B------:R-:W-:Y:S02]  /*142d0*/  UIMAD UR13, UR9, UR6, URZ ;  /* 0x00000006090d72a4 */ /* 0x000fe4000f8e023f */
[----:B------:R-:W-:Y:S02]  /*142e0*/  UIADD3 UR4, UR4, -0x1, URZ ;  /* 0xffffffff04047890 */ /* 0x000fe4000fffe03f */
[----:B------:R-:W-:Y:S01]  /*142f0*/  ULOP3.LUT UR19, URZ, UR10, URZ, 0x33, !UPT ;  /* 0x0000000a3f137292 */ /* 0x000fe2000f8e333f */
[----:B0-----:R-:W-:Y:S01]  /*14300*/  VIADD R0, R0, 0x1f ;  /* 0x0000001f00007836 */ /* 0x001fe20000000000 */
[----:B------:R-:W-:Y:S01]  /*14310*/  UIADD3 UR13, UR23, UR13, URZ ;  /* 0x0000000d170d7290 */ /* 0x000fe2000fffe03f */
[----:B------:R-:W-:-:S03]  /*14320*/  ULDC.64 UR24, c[0x0][0x198] ;  /* 0x0000660000187ab9 */ /* 0x000fc60000000a00 */
[----:B------:R-:W-:-:S04]  /*14330*/  SHF.R.S32.HI R3, RZ, 0x1f, R0 ;  /* 0x0000001fff037819 */ /* 0x000fc80000011400 */
[----:B------:R-:W-:Y:S01]  /*14340*/  LEA.HI R3, R3, R0, RZ, 0x5 ;  /* 0x0000000003037211 */ /* 0x000fe200078f28ff */
[----:B------:R-:W-:Y:S01]  /*14350*/  IMAD.MOV.U32 R0, RZ, RZ, 0x1 ;  /* 0x00000001ff007424 */ /* 0x000fe200078e00ff */
[C---:B-1----:R-:W-:Y:S02]  /*14360*/  LOP3.LUT P2, RZ, R2.reuse, 0x7f, RZ, 0xc0, !PT ;  /* 0x0000007f02ff7812 */ /* 0x042fe4000784c0ff */
[----:B------:R-:W-:Y:S02]  /*14370*/  SHF.R.S32.HI R9, RZ, 0x5, R3 ;  /* 0x00000005ff097819 */ /* 0x000fe40000011403 */
[----:B------:R-:W-:-:S03]  /*14380*/  LOP3.LUT P0, RZ, R2, 0x1f, RZ, 0xc0, !PT ;  /* 0x0000001f02ff7812 */ /* 0x000fc6000780c0ff */
[----:B------:R-:W-:Y:S01]  /*14390*/  VIADD R8, R9, 0x1 ;  /* 0x0000000109087836 */ /* 0x000fe20000000000 */
[----:B------:R-:W-:-:S13]  /*143a0*/  PLOP3.LUT P0, PT, P0, P2, PT, 0x8a, 0x0 ;  /* 0x000000000000781c */ /* 0x000fda0000705172 */
.L_x_374:
[----:B------:R-:W-:-:S03]  /*143b0*/  UMOV UR6, 0xffffffff ;  /* 0xffffffff00067882 */ /* 0x000fc60000000000 */
[----:B------:R-:W-:Y:S05]  /*143c0*/  BRA.DIV UR6, `(.L_x_363) ;  /* 0x0000001606987947 */ /* 0x000fea000b800000 */
[----:B------:R-:W-:-:S13]  /*143d0*/  ELECT P1, URZ, PT ;  /* 0x00000000003f782f */ /* 0x000fda0003820000 */
.L_x_398:
[----:B------:R-:W0:Y:S01]  /*143e0*/  LDC R2, c[0x0][0x28c] ;  /* 0x0000a300ff027b82 */ /* 0x000e220000000800 */
[----:B------:R-:W-:Y:S01]  /*143f0*/  BSSY B1, `(.L_x_364) ;  /* 0x0000038000017945 */ /* 0x000fe20003800000 */
[----:B0-----:R-:W-:-:S13]  /*14400*/  ISETP.LT.OR P1, PT, R2, 0x1, !P1 ;  /* 0x000000010200780c */ /* 0x001fda0004f21670 */
[----:B------:R-:W-:Y:S05]  /*14410*/  @P1 BRA `(.L_x_365) ;  /* 0x0000000000d41947 */ /* 0x000fea0003800000 */
[----:B------:R-:W-:Y:S02]  /*14420*/  IMAD.SHL.U32 R13, R4, 0x100, RZ ;  /* 0x00000100040d7824 */ /* 0x000fe400078e00ff */
[----:B------:R-:W-:Y:S02]  /*14430*/  IMAD R11, R5, 0xa0, RZ ;  /* 0x000000a0050b7824 */ /* 0x000fe400078e02ff */
[----:B------:R-:W-:Y:S02]  /*14440*/  IMAD.MOV.U32 R16, RZ, RZ, RZ ;  /* 0x000000ffff107224 */ /* 0x000fe400078e00ff */
[----:B------:R-:W-:Y:S02]  /*14450*/  IMAD.MOV.U32 R2, RZ, RZ, R8 ;  /* 0x000000ffff027224 */ /* 0x000fe400078e0008 */
[----:B------:R-:W-:Y:S02]  /*14460*/  IMAD.MOV.U32 R3, RZ, RZ, R0 ;  /* 0x000000ffff037224 */ /* 0x000fe400078e0000 */
[----:B------:R-:W-:-:S07]  /*14470*/  IMAD.MOV.U32 R4, RZ, RZ, R10 ;  /* 0x000000ffff047224 */ /* 0x000fce00078e000a */
.L_x_369:
[----:B------:R-:W0:Y:S01]  /*14480*/  S2R R14, SR_CgaCtaId ;  /* 0x00000000000e7919 */ /* 0x000e220000008800 */
[----:B------:R-:W-:Y:S01]  /*14490*/  MOV R5, 0x400 ;  /* 0x0000040000057802 */ /* 0x000fe20000000f00 */
[----:B------:R-:W1:Y:S03]  /*144a0*/  @!P2 LDC R7, c[0x0][0x500] ;  /* 0x00014000ff07ab82 */ /* 0x000e660000000800 */
[----:B0-----:R-:W-:Y:S02]  /*144b0*/  LEA R15, R14, R5, 0x18 ;  /* 0x000000050e0f7211 */ /* 0x001fe400078ec0ff */
[----:B------:R-:W-:-:S03]  /*144c0*/  SHF.L.U32 R5, R3, 0x1f, RZ ;  /* 0x0000001f03057819 */ /* 0x000fc600000006ff */
[----:B------:R-:W-:-:S04]  /*144d0*/  IMAD R14, R4, 0x8, R15 ;  /* 0x00000008040e7824 */ /* 0x000fc800078e020f */
[----:B------:R-:W0:Y:S02]  /*144e0*/  SYNCS.PHASECHK.TRANS64.TRYWAIT P1, [R14+URZ+0x88], R5 ;  /* 0x000088050e0075a7 */ /* 0x000e24000802017f */
[----:B01----:R-:W-:Y:S05]  /*144f0*/  @!P1 BRA `(.L_x_366) ;  /* 0x00000014006c9947 */ /* 0x003fea0003800000 */
.L_x_399:
[----:B------:R-:W-:Y:S01]  /*14500*/  UPRMT UR6, UR21, 0x9910, URZ ;  /* 0x0000991015067896 */ /* 0x000fe2000800003f */
[----:B------:R1:W-:Y:S03]  /*14510*/  @!P2 SYNCS.ARRIVE.TRANS64 RZ, [R14+URZ], R7 ;  /* 0x000000070effa9a7 */ /* 0x0003e6000800003f */
[----:B------:R-:W-:-:S06]  /*14520*/  UISETP.NE.AND UP0, UPT, UR6, 0x2, UPT ;  /* 0x000000020600788c */ /* 0x000fcc000bf05270 */
[----:B------:R-:W-:-:S13]  /*14530*/  PLOP3.LUT P1, PT, PT, PT, UP0, 0x80, 0x0 ;  /* 0x000000000000781c */ /* 0x000fda0003f2f008 */
[----:B-1----:R-:W-:Y:S05]  /*14540*/  @P1 BRA `(.L_x_367) ;  /* 0x0000000000041947 */ /* 0x002fea0003800000 */
[----:B------:R-:W-:Y:S01]  /*14550*/  BPT.TRAP 0x1 ;  /* 0x000000040000795c */ /* 0x000fe20000300000 */
.L_x_367:
[----:B------:R-:W-:Y:S05]  /*14560*/  @P0 BRA `(.L_x_368) ;  /* 0x0000000000040947 */ /* 0x000fea0003800000 */
[----:B------:R-:W-:Y:S01]  /*14570*/  BPT.TRAP 0x1 ;  /* 0x000000040000795c */ /* 0x000fe20000300000 */
.L_x_368:
[--C-:B0-----:R-:W-:Y:S01]  /*14580*/  IMAD R5, R4, 0x2000, R15.reuse ;  /* 0x0000200004057824 */ /* 0x101fe200078e020f */
[----:B------:R-:W-:Y:S01]  /*14590*/  R2UR UR9, R14 ;  /* 0x000000000e0972ca */ /* 0x000fe200000e0000 */
[----:B------:R-:W-:Y:S01]  /*145a0*/  IMAD R15, R4, 0x1400, R15 ;  /* 0x00001400040f7824 */ /* 0x000fe200078e020f */
[----:B------:R-:W-:Y:S01]  /*145b0*/  UIADD3 UR14, UP0, UR24, 0xf0, URZ ;  /* 0x000000f0180e7890 */ /* 0x000fe2000ff1e03f */
[----:B------:R-:W-:Y:S01]  /*145c0*/  VIADD R2, R2, 0xffffffff ;  /* 0xffffffff02027836 */ /* 0x000fe20000000000 */
[----:B------:R-:W-:Y:S01]  /*145d0*/  R2UR UR6, R5 ;  /* 0x00000000050672ca */ /* 0x000fe200000e0000 */
[----:B------:R-:W-:Y:S01]  /*145e0*/  UIADD3 UR26, UP1, UR24, 0x1f0, URZ ;  /* 0x000001f0181a7890 */ /* 0x000fe2000ff3e03f */
[----:B------:R-:W-:Y:S01]  /*145f0*/  R2UR UR8, R15 ;  /* 0x000000000f0872ca */ /* 0x000fe200000e0000 */
[----:B------:R-:W-:Y:S01]  /*14600*/  UIADD3.X UR15, URZ, UR25, URZ, UP0, !UPT ;  /* 0x000000193f0f7290 */ /* 0x000fe200087fe43f */
[----:B------:R-:W-:Y:S01]  /*14610*/  R2UR UR11, R13 ;  /* 0x000000000d0b72ca */ /* 0x000fe200000e0000 */
[----:B------:R-:W-:Y:S01]  /*14620*/  VIADD R4, R4, 0x1 ;  /* 0x0000000104047836 */ /* 0x000fe20000000000 */
[----:B------:R-:W-:Y:S01]  /*14630*/  R2UR UR10, R16 ;  /* 0x00000000100a72ca */ /* 0x000fe200000e0000 */
[----:B------:R-:W-:Y:S01]  /*14640*/  UIADD3.X UR27, URZ, UR25, URZ, UP1, !UPT ;  /* 0x000000193f1b7290 */ /* 0x000fe20008ffe43f */
[----:B------:R-:W-:Y:S01]  /*14650*/  R2UR UR12, R6 ;  /* 0x00000000060c72ca */ /* 0x000fe200000e0000 */
[----:B------:R-:W-:Y:S01]  /*14660*/  UMOV UR16, 0x0 ;  /* 0x0000000000107882 */ /* 0x000fe20000000000 */
[----:B------:R-:W-:Y:S01]  /*14670*/  R2UR UR20, R11 ;  /* 0x000000000b1472ca */ /* 0x000fe200000e0000 */
[----:B------:R-:W-:Y:S01]  /*14680*/  UMOV UR17, 0x10000000 ;  /* 0x1000000000117882 */ /* 0x000fe20000000000 */
[----:B------:R-:W-:Y:S01]  /*14690*/  ISETP.GT.AND P3, PT, R2, 0x1, PT ;  /* 0x000000010200780c */ /* 0x000fe20003f64270 */
[----:B------:R-:W-:Y:S01]  /*146a0*/  UIADD3 UR6, UR6, 0x200, URZ ;  /* 0x0000020006067890 */ /* 0x000fe2000fffe03f */
[----:B------:R-:W-:Y:S01]  /*146b0*/  ISETP.NE.AND P1, PT, R4, 0x11, PT ;  /* 0x000000110400780c */ /* 0x000fe20003f25270 */
[----:B------:R-:W-:Y:S01]  /*146c0*/  UIADD3 UR18, UR8, 0x22200, URZ ;  /* 0x0002220008127890 */ /* 0x000fe2000fffe03f */
[----:B------:R-:W-:-:S02]  /*146d0*/  VIADD R16, R16, 0x20 ;  /* 0x0000002010107836 */ /* 0x000fc40000000000 */
[----:B------:R-:W-:Y:S02]  /*146e0*/  SEL R14, RZ, 0x1, P1 ;  /* 0x00000001ff0e7807 */ /* 0x000fe40000800000 */
[----:B------:R-:W-:Y:S01]  /*146f0*/  UMOV UR8, UR6 ;  /* 0x0000000600087c82 */ /* 0x000fe20008000000 */
[----:B------:R-:W-:Y:S01]  /*14700*/  SEL R4, R4, RZ, P1 ;  /* 0x000000ff04047207 */ /* 0x000fe20000800000 */
[----:B------:R0:W-:Y:S01]  /*14710*/  UTMALDG.3D [UR8], [UR14], desc[UR16] ;  /* 0x000010080e0075b4 */ /* 0x0001e20008011000 */
[----:B------:R-:W-:Y:S01]  /*14720*/  LOP3.LUT R3, R3, R14, RZ, 0x3c, !PT ;  /* 0x0000000e03037212 */ /* 0x000fe200078e3cff */
[----:B0-----:R-:W-:Y:S01]  /*14730*/  UMOV UR8, UR18 ;  /* 0x0000001200087c82 */ /* 0x001fe20008000000 */
[----:B------:R-:W-:Y:S02]  /*14740*/  UMOV UR11, UR20 ;  /* 0x00000014000b7c82 */ /* 0x000fe40008000000 */
[----:B------:R0:W-:Y:S02]  /*14750*/  UTMALDG.3D [UR8], [UR26], desc[UR16] ;  /* 0x000010081a0075b4 */ /* 0x0001e40008011000 */
[----:B0-----:R-:W-:Y:S05]  /*14760*/  @P3 BRA `(.L_x_369) ;  /* 0xfffffffc00443947 */ /* 0x001fea000383ffff */
.L_x_365:
[----:B------:R-:W-:Y:S05]  /*14770*/  BSYNC B1 ;  /* 0x0000000000017941 */ /* 0x000fea0003800000 */
.L_x_364:
[----:B------:R-:W2:Y:S01]  /*14780*/  LDL.LU R17, [R1+0x178] ;  /* 0x0001780001117983 */ /* 0x000ea20000300800 */
[----:B------:R-:W-:Y:S01]  /*14790*/  LOP3.LUT P3, RZ, R12, 0xff, RZ, 0xc0, !PT ;  /* 0x000000ff0cff7812 */ /* 0x000fe2000786c0ff */
[C---:B------:R-:W-:Y:S01]  /*147a0*/  IMAD.IADD R10, R9.reuse, 0x1, R10 ;  /* 0x00000001090a7824 */ /* 0x040fe200078e020a */
[----:B------:R-:W-:Y:S01]  /*147b0*/  ULDC.64 UR8, c[0x0][0x650] ;  /* 0x0001940000087ab9 */ /* 0x000fe20000000a00 */
[----:B------:R-:W3:Y:S01]  /*147c0*/  LDL.LU R14, [R1+0x17c] ;  /* 0x00017c00010e7983 */ /* 0x000ee20000300800 */
[----:B------:R-:W-:Y:S01]  /*147d0*/  BSSY B1, `(.L_x_370) ;  /* 0x000006e000017945 */ /* 0x000fe20003800000 */
[----:B------:R-:W-:Y:S01]  /*147e0*/  IMAD.MOV.U32 R6, RZ, RZ, -0x1 ;  /* 0xffffffffff067424 */ /* 0x000fe200078e00ff */
[----:B------:R-:W-:Y:S02]  /*147f0*/  ISETP.GT.U32.AND P1, PT, R10, 0x10, PT ;  /* 0x000000100a00780c */ /* 0x000fe40003f24070 */
[----:B------:R-:W-:Y:S02]  /*14800*/  PRMT R12, RZ, 0x7610, R12 ;  /* 0x00007610ff0c7816 */ /* 0x000fe4000000000c */
[----:B------:R-:W-:-:S03]  /*14810*/  ISETP.LT.U32.AND P1, PT, R9, 0x11, P1 ;  /* 0x000000110900780c */ /* 0x000fc60000f21070 */
[----:B------:R-:W0:Y:S01]  /*14820*/  @P3 S2R R3, SR_CgaCtaId ;  /* 0x0000000000033919 */ /* 0x000e220000008800 */
[----:B------:R-:W-:-:S04]  /*14830*/  @P3 MOV R2, 0x400 ;  /* 0x0000040000023802 */ /* 0x000fc80000000f00 */
[----:B0-----:R-:W-:Y:S01]  /*14840*/  @P3 LEA R4, R3, R2, 0x18 ;  /* 0x0000000203043211 */ /* 0x001fe200078ec0ff */
[----:B------:R-:W-:-:S03]  /*14850*/  IMAD.WIDE.U32 R2, R10, -0xf0f0f0f, RZ ;  /* 0xf0f0f0f10a027825 */ /* 0x000fc600078e00ff */
[----:B------:R0:W-:Y:S01]  /*14860*/  @P3 SYNCS.ARRIVE.TRANS64.A1T0 RZ, [R4+URZ+0x128], RZ ;  /* 0x000128ff04ff39a7 */ /* 0x0001e2000810003f */
[----:B------:R-:W-:Y:S02]  /*14870*/  ISETP.GE.U32.AND P3, PT, R9, 0x11, PT ;  /* 0x000000110900780c */ /* 0x000fe40003f66070 */
[----:B------:R-:W-:Y:S02]  /*14880*/  SHF.R.U32.HI R5, RZ, 0x4, R3 ;  /* 0x00000004ff057819 */ /* 0x000fe40000011603 */
[----:B------:R-:W-:Y:S02]  /*14890*/  SEL R3, RZ, 0x1, !P1 ;  /* 0x00000001ff037807 */ /* 0x000fe40004800000 */
[----:B------:R-:W-:Y:S01]  /*148a0*/  PRMT R2, RZ, 0x7610, R2 ;  /* 0x00007610ff027816 */ /* 0x000fe20000000002 */
[----:B------:R-:W-:Y:S01]  /*148b0*/  IMAD R10, R5, -0x11, R10 ;  /* 0xffffffef050a7824 */ /* 0x000fe200078e020a */
[----:B------:R-:W-:Y:S01]  /*148c0*/  LOP3.LUT R0, R0, R3, RZ, 0x3c, !PT ;  /* 0x0000000300007212 */ /* 0x000fe200078e3cff */
[----:B0-----:R-:W-:-:S04]  /*148d0*/  IMAD.MOV.U32 R4, RZ, RZ, -0x1 ;  /* 0xffffffffff047424 */ /* 0x001fc800078e00ff */
[----:B------:R-:W-:Y:S01]  /*148e0*/  @P3 LOP3.LUT R0, R0, 0x1, R5, 0x78, !PT ;  /* 0x0000000100003812 */ /* 0x000fe200078e7805 */
[----:B------:R-:W-:Y:S01]  /*148f0*/  IMAD.MOV.U32 R5, RZ, RZ, -0x1 ;  /* 0xffffffffff057424 */ /* 0x000fe200078e00ff */
[----:B---3--:R-:W-:-:S04]  /*14900*/  IADD3 R14, P5, R14, UR22, RZ ;  /* 0x000000160e0e7c10 */ /* 0x008fc8000ffbe0ff */
[----:B--2---:R-:W-:Y:S01]  /*14910*/  IADD3.X R17, R17, UR13, RZ, P5, !PT ;  /* 0x0000000d11117c10 */ /* 0x004fe2000affe4ff */
[----:B------:R0:W-:Y:S01]  /*14920*/  STL [R1+0x17c], R14 ;  /* 0x00017c0e01007387 */ /* 0x0001e20000100800 */
[----:B------:R-:W-:-:S03]  /*14930*/  ISETP.GE.U32.AND P1, PT, R14, UR8, PT ;  /* 0x000000080e007c0c */ /* 0x000fc6000bf26070 */
[----:B------:R0:W-:Y:S01]  /*14940*/  STL [R1+0x178], R17 ;  /* 0x0001781101007387 */ /* 0x0001e20000100800 */
[----:B------:R-:W-:-:S13]  /*14950*/  ISETP.GE.U32.AND.EX P1, PT, R17, UR9, PT, P1 ;  /* 0x0000000911007c0c */ /* 0x000fda000bf26110 */
[----:B0-----:R-:W-:Y:S05]  /*14960*/  @P1 BRA `(.L_x_371) ;  /* 0x0000000400501947 */ /* 0x001fea0003800000 */
[----:B------:R-:W-:Y:S01]  /*14970*/  ULDC.64 UR8, c[0x0][0x628] ;  /* 0x00018a0000087ab9 */ /* 0x000fe20000000a00 */
[----:B------:R-:W0:Y:S01]  /*14980*/  S2R R13, SR_CTAID.X ;  /* 0x00000000000d7919 */ /* 0x000e220000002500 */
[----:B------:R-:W-:Y:S01]  /*14990*/  ISETP.NE.U32.AND P1, PT, RZ, UR8, PT ;  /* 0x00000008ff007c0c */ /* 0x000fe2000bf25070 */
[----:B------:R-:W-:Y:S01]  /*149a0*/  ULDC UR10, c[0x0][0x630] ;  /* 0x00018c00000a7ab9 */ /* 0x000fe20000000800 */
[----:B------:R-:W-:Y:S01]  /*149b0*/  IMAD.MOV.U32 R2, RZ, RZ, R14 ;  /* 0x000000ffff027224 */ /* 0x000fe200078e000e */
[----:B------:R-:W1:Y:S01]  /*149c0*/  S2R R11, SR_CTAID.Y ;  /* 0x00000000000b7919 */ /* 0x000e620000002600 */
[----:B------:R-:W-:Y:S01]  /*149d0*/  ISETP.NE.AND.EX P1, PT, RZ, UR9, PT, P1 ;  /* 0x00000009ff007c0c */ /* 0x000fe2000bf25310 */
[----:B------:R-:W-:-:S12]  /*149e0*/  IMAD.MOV.U32 R3, RZ, RZ, R17 ;  /* 0x000000ffff037224 */ /* 0x000fd800078e0011 */
[----:B------:R-:W-:Y:S05]  /*149f0*/  @!P1 BRA `(.L_x_372) ;  /* 0x0000000000289947 */ /* 0x000fea0003800000 */
[----:B------:R-:W-:Y:S02]  /*14a00*/  ULDC UR6, c[0x0][0x634] ;  /* 0x00018d0000067ab9 */ /* 0x000fe40000000800 */
[----:B------:R-:W-:-:S05]  /*14a10*/  IADD3 R7, P1, R14, UR6, RZ ;  /* 0x000000060e077c10 */ /* 0x000fca000ff3e0ff */
[----:B------:R-:W-:-:S04]  /*14a20*/  IMAD.X R15, RZ, RZ, R17, P1 ;  /* 0x000000ffff0f7224 */ /* 0x000fc800008e0611 */
[----:B------:R-:W-:-:S04]  /*14a30*/  IMAD.WIDE.U32 R4, R15, UR8, RZ ;  /* 0x000000080f047c25 */ /* 0x000fc8000f8e00ff */
[----:B------:R-:W-:-:S04]  /*14a40*/  IMAD.WIDE.U32 R4, P1, R7, UR9, R4 ;  /* 0x0000000907047c25 */ /* 0x000fc8000f820004 */
[----:B------:R-:W-:-:S04]  /*14a50*/  IMAD.WIDE.U32 R6, R7, UR8, RZ ;  /* 0x0000000807067c25 */ /* 0x000fc8000f8e00ff */
[----:B------:R-:W-:Y:S01]  /*14a60*/  IMAD.X R3, RZ, RZ, RZ, P1 ;  /* 0x000000ffff037224 */ /* 0x000fe200008e06ff */
[----:B------:R-:W-:Y:S01]  /*14a70*/  IADD3 RZ, P1, R7, R4, RZ ;  /* 0x0000000407ff7210 */ /* 0x000fe20007f3e0ff */
[----:B------:R-:W-:-:S04]  /*14a80*/  IMAD.MOV.U32 R2, RZ, RZ, R5 ;  /* 0x000000ffff027224 */ /* 0x000fc800078e0005 */
[----:B------:R-:W-:-:S08]  /*14a90*/  IMAD.WIDE.U32.X R2, R15, UR9, R2, P1 ;  /* 0x000000090f027c25 */ /* 0x000fd000088e0402 */
.L_x_372:
[--C-:B------:R-:W-:Y:S01]  /*14aa0*/  SHF.R.U64 R6, R2, UR10, R3.reuse ;  /* 0x0000000a02067c19 */ /* 0x100fe20008001203 */
[----:B------:R-:W-:Y:S01]  /*14ab0*/  ULDC.64 UR8, c[0x0][0x620] ;  /* 0x0001880000087ab9 */ /* 0x000fe20000000a00 */
[----:B------:R-:W-:Y:S01]  /*14ac0*/  SHF.R.U32.HI R2, RZ, UR10, R3 ;  /* 0x0000000aff027c19 */ /* 0x000fe20008011603 */
[----:B------:R-:W-:Y:S01]  /*14ad0*/  IMAD.MOV.U32 R3, RZ, RZ, R17 ;  /* 0x000000ffff037224 */ /* 0x000fe200078e0011 */
[----:B------:R-:W-:Y:S01]  /*14ae0*/  IADD3 R5, P1, RZ, -R6, RZ ;  /* 0x80000006ff057210 */ /* 0x000fe20007f3e0ff */
[----:B------:R-:W-:Y:S01]  /*14af0*/  ULDC UR6, c[0x0][0x150] ;  /* 0x0000540000067ab9 */ /* 0x000fe20000000800 */
[----:B0-----:R-:W-:Y:S01]  /*14b00*/  I2FP.F32.U32 R7, R13 ;  /* 0x0000000d00077245 */ /* 0x001fe20000201000 */
[----:B------:R-:W0:Y:S01]  /*14b10*/  LDC R18, c[0x0][0x144] ;  /* 0x00005100ff127b82 */ /* 0x000e220000000800 */
[----:B------:R-:W-:Y:S01]  /*14b20*/  ULDC.64 UR10, c[0x0][0x640] ;  /* 0x00019000000a7ab9 */ /* 0x000fe20000000a00 */
[----:B------:R-:W-:Y:S01]  /*14b30*/  IMAD.X R2, RZ, RZ, ~R2, P1 ;  /* 0x000000ffff027224 */ /* 0x000fe200008e0e02 */
[----:B------:R-:W-:-:S03]  /*14b40*/  ISETP.NE.U32.AND P1, PT, RZ, UR10, PT ;  /* 0x0000000aff007c0c */ /* 0x000fc6000bf25070 */
[----:B------:R-:W-:Y:S01]  /*14b50*/  IMAD R4, R2, UR8, RZ ;  /* 0x0000000802047c24 */ /* 0x000fe2000f8e02ff */
[----:B------:R-:W-:Y:S01]  /*14b60*/  ISETP.NE.AND.EX P1, PT, RZ, UR11, PT, P1 ;  /* 0x0000000bff007c0c */ /* 0x000fe2000bf25310 */
[----:B------:R-:W-:Y:S02]  /*14b70*/  IMAD.MOV.U32 R2, RZ, RZ, R14 ;  /* 0x000000ffff027224 */ /* 0x000fe400078e000e */
[----:B------:R-:W2:Y:S02]  /*14b80*/  LDC R14, c[0x0][0x148] ;  /* 0x00005200ff0e7b82 */ /* 0x000ea40000000800 */
[----:B------:R-:W-:Y:S01]  /*14b90*/  IMAD.WIDE.U32 R2, R5, UR8, R2 ;  /* 0x0000000805027c25 */ /* 0x000fe2000f8e0002 */
[----:B------:R-:W-:-:S03]  /*14ba0*/  ULDC UR8, c[0x0][0x154] ;  /* 0x0000550000087ab9 */ /* 0x000fc60000000800 */
[----:B------:R-:W-:Y:S02]  /*14bb0*/  IMAD R5, R5, UR9, R4 ;  /* 0x0000000905057c24 */ /* 0x000fe4000f8e0204 */
[----:B------:R-:W-:Y:S01]  /*14bc0*/  FMUL R4, R7, UR6 ;  /* 0x0000000607047c20 */ /* 0x000fe20008400000 */
[----:B------:R-:W-:Y:S01]  /*14bd0*/  ULDC UR6, c[0x0][0x618] ;  /* 0x0001860000067ab9 */ /* 0x000fe20000000800 */
[----:B------:R-:W-:Y:S01]  /*14be0*/  ULDC UR9, c[0x0][0x608] ;  /* 0x0001820000097ab9 */ /* 0x000fe20000000800 */
[----:B------:R-:W-:-:S03]  /*14bf0*/  IMAD.IADD R3, R3, 0x1, R5 ;  /* 0x0000000103037824 */ /* 0x000fc600078e0205 */
[----:B------:R-:W3:Y:S02]  /*14c00*/  F2I.U32.TRUNC.NTZ R4, R4 ;  /* 0x0000000400047305 */ /* 0x000ee4000020f000 */
[----:B------:R-:W-:Y:S02]  /*14c10*/  SHF.R.U64 R7, R2, UR6, R3 ;  /* 0x0000000602077c19 */ /* 0x000fe40008001203 */
[----:B-1----:R-:W-:-:S05]  /*14c20*/  I2FP.F32.U32 R2, R11 ;  /* 0x0000000b00027245 */ /* 0x002fca0000201000 */
[----:B------:R-:W-:Y:S01]  /*14c30*/  FMUL R5, R2, UR8 ;  /* 0x0000000802057c20 */ /* 0x000fe20008400000 */
[----:B------:R-:W-:Y:S01]  /*14c40*/  SHF.R.U32.HI R2, RZ, UR6, R3 ;  /* 0x00000006ff027c19 */ /* 0x000fe20008011603 */
[----:B------:R-:W-:Y:S02]  /*14c50*/  ULDC UR6, c[0x0][0x658] ;  /* 0x0001960000067ab9 */ /* 0x000fe40000000800 */
[----:B------:R1:W4:Y:S01]  /*14c60*/  F2I.U32.TRUNC.NTZ R17, R5 ;  /* 0x0000000500117305 */ /* 0x000322000020f000 */
[--C-:B------:R-:W-:Y:S02]  /*14c70*/  SHF.R.U64 R16, R7, UR9, R2.reuse ;  /* 0x0000000907107c19 */ /* 0x100fe40008001202 */
[----:B------:R-:W-:Y:S01]  /*14c80*/  SHF.R.U32.HI R3, RZ, UR9, R2 ;  /* 0x00000009ff037c19 */ /* 0x000fe20008011602 */
[----:B---3--:R-:W-:-:S03]  /*14c90*/  IMAD.MOV R2, RZ, RZ, -R4 ;  /* 0x000000ffff027224 */ /* 0x008fc600078e0a04 */
[----:B------:R-:W-:Y:S01]  /*14ca0*/  SHF.R.U64 R15, R16, UR6, R3 ;  /* 0x00000006100f7c19 */ /* 0x000fe20008001203 */
[----:B0-----:R-:W-:Y:S01]  /*14cb0*/  IMAD R19, R18, R2, R13 ;  /* 0x0000000212137224 */ /* 0x001fe200078e020d */
[----:B------:R-:W-:-:S03]  /*14cc0*/  SHF.R.U32.HI R4, RZ, UR6, R3 ;  /* 0x00000006ff047c19 */ /* 0x000fc60008011603 */
[----:B------:R-:W-:Y:S02]  /*14cd0*/  IMAD.MOV.U32 R2, RZ, RZ, R15 ;  /* 0x000000ffff027224 */ /* 0x000fe400078e000f */
[----:B------:R-:W-:Y:S01]  /*14ce0*/  IMAD.MOV.U32 R3, RZ, RZ, R4 ;  /* 0x000000ffff037224 */ /* 0x000fe200078e0004 */
[----:B-1--4-:R-:W-:Y:S06]  /*14cf0*/  @!P1 BRA `(.L_x_373) ;  /* 0x0000000000289947 */ /* 0x012fec0003800000 */
[----:B------:R-:W-:Y:S02]  /*14d00*/  ULDC UR6, c[0x0][0x64c] ;  /* 0x0001930000067ab9 */ /* 0x000fe40000000800 */
[----:B------:R-:W-:-:S05]  /*14d10*/  IADD3 R3, P1, R15, UR6, RZ ;  /* 0x000000060f037c10 */ /* 0x000fca000ff3e0ff */
[----:B------:R-:W-:-:S04]  /*14d20*/  IMAD.X R13, RZ, RZ, R4, P1 ;  /* 0x000000ffff0d7224 */ /* 0x000fc800008e0604 */
[----:B------:R-:W-:-:S04]  /*14d30*/  IMAD.WIDE.U32 R4, R13, UR10, RZ ;  /* 0x0000000a0d047c25 */ /* 0x000fc8000f8e00ff */
[----:B------:R-:W-:-:S04]  /*14d40*/  IMAD.WIDE.U32 R4, P1, R3, UR11, R4 ;  /* 0x0000000b03047c25 */ /* 0x000fc8000f820004 */
[----:B------:R-:W-:-:S04]  /*14d50*/  IMAD.WIDE.U32 R2, R3, UR10, RZ ;  /* 0x0000000a03027c25 */ /* 0x000fc8000f8e00ff */
[----:B------:R-:W-:Y:S01]  /*14d60*/  IMAD.MOV.U32 R2, RZ, RZ, R5 ;  /* 0x000000ffff027224 */ /* 0x000fe200078e0005 */
[----:B------:R-:W-:Y:S01]  /*14d70*/  IADD3 RZ, P3, R3, R4, RZ ;  /* 0x0000000403ff7210 */ /* 0x000fe20007f7e0ff */
[----:B------:R-:W-:-:S04]  /*14d80*/  IMAD.X R3, RZ, RZ, RZ, P1 ;  /* 0x000000ffff037224 */ /* 0x000fc800008e06ff */
[----:B------:R-:W-:-:S08]  /*14d90*/  IMAD.WIDE.U32.X R2, R13, UR11, R2, P3 ;  /* 0x0000000b0d027c25 */ /* 0x000fd000098e0402 */
.L_x_373:
[----:B------:R-:W-:Y:S01]  /*14da0*/  ULDC UR6, c[0x0][0x648] ;  /* 0x0001920000067ab9 */ /* 0x000fe20000000800 */
[----:B------:R-:W-:Y:S01]  /*14db0*/  IMAD.MOV R17, RZ, RZ, -R17 ;  /* 0x000000ffff117224 */ /* 0x000fe200078e0a11 */
[----:B------:R-:W-:Y:S01]  /*14dc0*/  SHF.R.U64 R3, R2, UR6, R3 ;  /* 0x0000000602037c19 */ /* 0x000fe20008001203 */
[----:B------:R-:W-:Y:S01]  /*14dd0*/  ULDC UR6, c[0x0][0x638] ;  /* 0x00018e0000067ab9 */ /* 0x000fe20000000800 */
[----:B------:R-:W-:Y:S01]  /*14de0*/  LOP3.LUT R16, R16, UR19, RZ, 0xc0, !PT ;  /* 0x0000001310107c12 */ /* 0x000fe2000f8ec0ff */
[----:B--2---:R-:W-:Y:S01]  /*14df0*/  @P4 IMAD R19, R14, R17, R11 ;  /* 0x000000110e134224 */ /* 0x004fe200078e020b */
[----:B------:R-:W-:Y:S01]  /*14e00*/  LOP3.LUT R14, R7, UR4, RZ, 0xc0, !PT ;  /* 0x00000004070e7c12 */ /* 0x000fe2000f8ec0ff */
[----:B------:R-:W-:Y:S01]  /*14e10*/  IMAD.MOV R2, RZ, RZ, -R3 ;  /* 0x000000ffff027224 */ /* 0x000fe200078e0a03 */
[----:B------:R-:W-:Y:S01]  /*14e20*/  ULDC UR8, c[0x0][0x610] ;  /* 0x0001840000087ab9 */ /* 0x000fe20000000800 */
[----:B------:R-:W-:Y:S02]  /*14e30*/  IMAD R4, R3, UR5, R16 ;  /* 0x0000000503047c24 */ /* 0x000fe4000f8e0210 */
[----:B------:R-:W-:Y:S01]  /*14e40*/  IMAD R15, R2, UR6, R15 ;  /* 0x00000006020f7c24 */ /* 0x000fe2000f8e020f */
[----:B------:R-:W-:Y:S01]  /*14e50*/  ULDC UR6, c[0x0][0x600] ;  /* 0x0001800000067ab9 */ /* 0x000fe20000000800 */
[----:B------:R-:W-:-:S02]  /*14e60*/  IMAD R4, R4, UR8, R19 ;  /* 0x0000000804047c24 */ /* 0x000fc4000f8e0213 */
[----:B------:R-:W-:Y:S02]  /*14e70*/  IMAD R15, R15, UR6, R14 ;  /* 0x000000060f0f7c24 */ /* 0x000fe4000f8e020e */
[----:B------:R-:W-:-:S03]  /*14e80*/  IMAD.MOV.U32 R2, RZ, RZ, 0x1 ;  /* 0x00000001ff027424 */ /* 0x000fc600078e00ff */
[----:B------:R-:W-:Y:S02]  /*14e90*/  SEL R5, R15, R4, !P4 ;  /* 0x000000040f057207 */ /* 0x000fe40006000000 */
[----:B------:R-:W-:-:S07]  /*14ea0*/  SEL R4, R4, R15, !P4 ;  /* 0x0000000f04047207 */ /* 0x000fce0006000000 */
.L_x_371:
[----:B------:R-:W-:Y:S05]  /*14eb0*/  BSYNC B1 ;  /* 0x0000000000017941 */ /* 0x000fea0003800000 */
.L_x_370:
[----:B------:R-:W-:-:S13]  /*14ec0*/  LOP3.LUT P1, RZ, R2, 0xff, RZ, 0xc0, !PT ;  /* 0x000000ff02ff7812 */ /* 0x000fda000782c0ff */
[----:B------:R-:W-:Y:S05]  /*14ed0*/  @P1 BRA `(.L_x_374) ;  /* 0xfffffff400341947 */ /* 0x000fea000383ffff */
[----:B------:R-:W-:Y:S05]  /*14ee0*/  BSYNC B0 ;  /* 0x0000000000007941 */ /* 0x000fea0003800000 */
.L_x_362:
[----:B------:R-:W-:-:S03]  /*14ef0*/  UMOV UR6, 0xffffffff ;  /* 0xffffffff00067882 */ /* 0x000fc60000000000 */
[----:B------:R-:W-:Y:S05]  /*14f00*/  BRA.DIV UR6, `(.L_x_375) ;  /* 0x0000000a06fc7947 */ /* 0x000fea000b800000 */
[----:B------:R-:W-:-:S13]  /*14f10*/  ELECT P0, URZ, PT ;  /* 0x00000000003f782f */ /* 0x000fda0003800000 */
.L_x_402:
[----:B------:R-:W-:Y:S04]  /*14f20*/  BSSY B0, `(.L_x_376) ;  /* 0x00000a1000007945 */ /* 0x000fe80003800000 */
[----:B------:R-:W-:Y:S05]  /*14f30*/  @!P0 BRA `(.L_x_377) ;  /* 0x00000008007c8947 */ /* 0x000fea0003800000 */
[----:B------:R-:W-:-:S04]  /*14f40*/  ULOP3.LUT UR6, UR7, 0x2, URZ, 0xfc, !UPT ;  /* 0x0000000207067892 */ /* 0x000fc8000f8efc3f */
[----:B------:R-:W-:-:S06]  /*14f50*/  UISETP.NE.AND UP0, UPT, UR6, 0x3, UPT ;  /* 0x000000030600788c */ /* 0x000fcc000bf05270 */
[----:B------:R-:W-:-:S13]  /*14f60*/  PLOP3.LUT P0, PT, PT, PT, UP0, 0x80, 0x0 ;  /* 0x000000000000781c */ /* 0x000fda0003f0f008 */
[----:B------:R-:W-:Y:S05]  /*14f70*/  @!P0 BRA `(.L_x_378) ;  /* 0x0000000000048947 */ /* 0x000fea0003800000 */
[----:B------:R-:W-:Y:S01]  /*14f80*/  BPT.TRAP 0x1 ;  /* 0x000000040000795c */ /* 0x000fe20000300000 */
.L_x_378:
[----:B------:R-:W0:Y:S01]  /*14f90*/  S2R R3, SR_CgaCtaId ;  /* 0x0000000000037919 */ /* 0x000e220000008800 */
[----:B------:R-:W-:-:S04]  /*14fa0*/  MOV R2, 0x400 ;  /* 0x0000040000027802 */ /* 0x000fc80000000f00 */
[----:B0-----:R-:W-:Y:S02]  /*14fb0*/  LEA R3, R3, R2, 0x18 ;  /* 0x0000000203037211 */ /* 0x001fe400078ec0ff */
[----:B------:R-:W-:-:S03]  /*14fc0*/  SHF.L.U32 R2, R0, 0x1f, RZ ;  /* 0x0000001f00027819 */ /* 0x000fc600000006ff */
[----:B------:R-:W-:-:S04]  /*14fd0*/  VIADD R3, R3, 0x88 ;  /* 0x0000008803037836 */ /* 0x000fc80000000000 */
[C---:B------:R-:W-:Y:S02]  /*14fe0*/  IMAD R7, R10.reuse, 0x8, R3 ;  /* 0x000000080a077824 */ /* 0x040fe400078e0203 */
[----:B------:R-:W-:Y:S02]  /*14ff0*/  VIADD R10, R10, 0x1 ;  /* 0x000000010a0a7836 */ /* 0x000fe40000000000 */
[----:B------:R-:W0:Y:S03]  /*15000*/  SYNCS.PHASECHK.TRANS64.TRYWAIT P0, [R7+URZ], R2 ;  /* 0x00000002070075a7 */ /* 0x000e26000800017f */
[----:B------:R-:W-:-:S04]  /*15010*/  ISETP.NE.AND P1, PT, R10, 0x11, PT ;  /* 0x000000110a00780c */ /* 0x000fc80003f25270 */
[----:B------:R-:W-:Y:S02]  /*15020*/  SEL R5, RZ, 0x1, P1 ;  /* 0x00000001ff057807 */ /* 0x000fe40000800000 */
[----:B------:R-:W-:Y:S02]  /*15030*/  SEL R10, R10, RZ, P1 ;  /* 0x000000ff0a0a7207 */ /* 0x000fe40000800000 */
[----:B------:R-:W-:-:S03]  /*15040*/  LOP3.LUT R5, R0, R5, RZ, 0x3c, !PT ;  /* 0x0000000500057212 */ /* 0x000fc600078e3cff */
[----:B------:R-:W-:Y:S01]  /*15050*/  IMAD R9, R10, 0x8, R3 ;  /* 0x000000080a097824 */ /* 0x000fe200078e0203 */
[----:B------:R-:W-:Y:S01]  /*15060*/  SHF.L.U32 R4, R5, 0x1f, RZ ;  /* 0x0000001f05047819 */ /* 0x000fe200000006ff */
[----:B0-----:R-:W-:Y:S06]  /*15070*/  @!P0 BRA `(.L_x_379) ;  /* 0x0000000800c48947 */ /* 0x001fec0003800000 */
.L_x_403:
[----:B------:R-:W1:Y:S01]  /*15080*/  SYNCS.PHASECHK.TRANS64.TRYWAIT P0, [R9+URZ], R4 ;  /* 0x00000004090075a7 */ /* 0x000e62000800017f */
[----:B------:R-:W-:-:S05]  /*15090*/  VIADD R0, R10, 0x1 ;  /* 0x000000010a007836 */ /* 0x000fca0000000000 */
[----:B------:R-:W-:-:S04]  /*150a0*/  ISETP.NE.AND P1, PT, R0, 0x11, PT ;  /* 0x000000110000780c */ /* 0x000fc80003f25270 */
[----:B0-----:R-:W-:Y:S02]  /*150b0*/  SEL R2, RZ, 0x1, P1 ;  /* 0x00000001ff027807 */ /* 0x001fe40000800000 */
[----:B------:R-:W-:Y:S02]  /*150c0*/  SEL R0, R0, RZ, P1 ;  /* 0x000000ff00007207 */ /* 0x000fe40000800000 */
[----:B------:R-:W-:-:S03]  /*150d0*/  LOP3.LUT R7, R5, R2, RZ, 0x3c, !PT ;  /* 0x0000000205077212 */ /* 0x000fc600078e3cff */
[----:B------:R-:W-:Y:S01]  /*150e0*/  IMAD R6, R0, 0x8, R3 ;  /* 0x0000000800067824 */ /* 0x000fe200078e0203 */
[----:B------:R-:W-:Y:S01]  /*150f0*/  SHF.L.U32 R5, R7, 0x1f, RZ ;  /* 0x0000001f07057819 */ /* 0x000fe200000006ff */
[----:B-1----:R-:W-:Y:S06]  /*15100*/  @!P0 BRA `(.L_x_380) ;  /* 0x0000000800b48947 */ /* 0x002fec0003800000 */
.L_x_404:
[----:B------:R-:W1:Y:S01]  /*15110*/  SYNCS.PHASECHK.TRANS64.TRYWAIT P0, [R6+URZ], R5 ;  /* 0x00000005060075a7 */ /* 0x000e62000800017f */
[----:B------:R-:W-:-:S05]  /*15120*/  VIADD R0, R0, 0x1 ;  /* 0x0000000100007836 */ /* 0x000fca0000000000 */
[----:B------:R-:W-:-:S04]  /*15130*/  ISETP.NE.AND P1, PT, R0, 0x11, PT ;  /* 0x000000110000780c */ /* 0x000fc80003f25270 */
[----:B------:R-:W-:Y:S02]  /*15140*/  SEL R2, RZ, 0x1, P1 ;  /* 0x00000001ff027807 */ /* 0x000fe40000800000 */
[----:B------:R-:W-:Y:S02]  /*15150*/  SEL R0, R0, RZ, P1 ;  /* 0x000000ff00007207 */ /* 0x000fe40000800000 */
[----:B------:R-:W-:-:S03]  /*15160*/  LOP3.LUT R7, R7, R2, RZ, 0x3c, !PT ;  /* 0x0000000207077212 */ /* 0x000fc600078e3cff */
[----:B0-----:R-:W-:Y:S01]  /*15170*/  IMAD R9, R0, 0x8, R3 ;  /* 0x0000000800097824 */ /* 0x001fe200078e0203 */
[----:B------:R-:W-:Y:S01]  /*15180*/  SHF.L.U32 R4, R7, 0x1f, RZ ;  /* 0x0000001f07047819 */ /* 0x000fe200000006ff */
[----:B-1----:R-:W-:Y:S06]  /*15190*/  @!P0 BRA `(.L_x_381) ;  /* 0x0000000800a48947 */ /* 0x002fec0003800000 */
.L_x_405:
        /* <DEDUP_REMOVED lines=9> */
.L_x_406:
        /* <DEDUP_REMOVED lines=9> */
.L_x_407:
        /* <DEDUP_REMOVED lines=9> */
.L_x_408:
        /* <DEDUP_REMOVED lines=9> */
.L_x_409:
        /* <DEDUP_REMOVED lines=9> */
.L_x_410:
        /* <DEDUP_REMOVED lines=9> */
.L_x_411:
        /* <DEDUP_REMOVED lines=9> */
.L_x_412:
        /* <DEDUP_REMOVED lines=9> */
.L_x_413:
        /* <DEDUP_REMOVED lines=9> */
.L_x_414:
        /* <DEDUP_REMOVED lines=9> */
.L_x_415:
        /* <DEDUP_REMOVED lines=9> */
.L_x_416:
        /* <DEDUP_REMOVED lines=9> */
.L_x_417:
[----:B------:R-:W1:Y:S01]  /*15860*/  SYNCS.PHASECHK.TRANS64.TRYWAIT P0, [R9+URZ], R4 ;  /* 0x00000004090075a7 */ /* 0x000e62000800017f */
[----:B------:R-:W-:-:S05]  /*15870*/  VIADD R0, R0, 0x1 ;  /* 0x0000000100007836 */ /* 0x000fca0000000000 */
[----:B------:R-:W-:-:S04]  /*15880*/  ISETP.NE.AND P1, PT, R0, 0x11, PT ;  /* 0x000000110000780c */ /* 0x000fc80003f25270 */
[----:B------:R-:W-:Y:S02]  /*15890*/  SEL R2, RZ, 0x1, P1 ;  /* 0x00000001ff027807 */ /* 0x000fe40000800000 */
[----:B------:R-:W-:Y:S02]  /*158a0*/  SEL R0, R0, RZ, P1 ;  /* 0x000000ff00007207 */ /* 0x000fe40000800000 */
[----:B------:R-:W-:Y:S01]  /*158b0*/  LOP3.LUT R2, R7, R2, RZ, 0x3c, !PT ;  /* 0x0000000207027212 */ /* 0x000fe200078e3cff */
[----:B-1----:R-:W-:Y:S06]  /*158c0*/  @!P0 BRA `(.L_x_394) ;  /* 0x0000000400dc8947 */ /* 0x002fec0003800000 */
.L_x_418:
[----:B------:R-:W-:Y:S01]  /*158d0*/  IMAD R3, R0, 0x8, R3 ;  /* 0x0000000800037824 */ /* 0x000fe200078e0203 */
[----:B------:R-:W-:-:S07]  /*158e0*/  SHF.L.U32 R0, R2, 0x1f, RZ ;  /* 0x0000001f02007819 */ /* 0x000fce00000006ff */
.L_x_395:
[----:B--2---:R2:W3:Y:S02]  /*158f0*/  SYNCS.PHASECHK.TRANS64.TRYWAIT P0, [R3+URZ], R0 ;  /* 0x00000000030075a7 */ /* 0x0044e4000800017f */
[----:B---3--:R-:W-:Y:S05]  /*15900*/  @!P0 NANOSLEEP.SYNCS 0x989680 ;  /* 0x009896800000895d */ /* 0x008fea0003900000 */
[----:B------:R-:W3:Y:S02]  /*15910*/  @!P0 SYNCS.PHASECHK.TRANS64 P0, [R3+URZ], R0 ;  /* 0x00000000030085a7 */ /* 0x000ee4000800007f */
[----:B---3--:R-:W-:Y:S05]  /*15920*/  @!P0 BRA `(.L_x_395) ;  /* 0xfffffffc00f08947 */ /* 0x008fea000383ffff */
.L_x_377:
[----:B------:R-:W-:Y:S05]  /*15930*/  BSYNC B0 ;  /* 0x0000000000007941 */ /* 0x000fea0003800000 */
.L_x_376:
[----:B------:R-:W-:Y:S05]  /*15940*/  EXIT ;  /* 0x000000000000794d */ /* 0x000fea0003800000 */
.L_x_18:
[----:B-1----:R-:W-:-:S04]  /*15950*/  IMAD.U32 R3, RZ, RZ, UR15 ;  /* 0x0000000fff037e24 */ /* 0x002fc8000f8e00ff */
[----:B------:R1:W4:Y:S03]  /*15960*/  SYNCS.PHASECHK.TRANS64.TRYWAIT P0, [R3+URZ], R0 ;  /* 0x00000000030075a7 */ /* 0x000326000800017f */
[----:B----4-:R-:W-:Y:S05]  /*15970*/  @!P0 NANOSLEEP.SYNCS 0x989680 ;  /* 0x009896800000895d */ /* 0x010fea0003900000 */
[----:B------:R-:W4:Y:S02]  /*15980*/  @!P0 SYNCS.PHASECHK.TRANS64 P0, [R3+URZ], R0 ;  /* 0x00000000030085a7 */ /* 0x000f24000800007f */
[----:B----4-:R-:W-:Y:S05]  /*15990*/  @!P0 BRA `(.L_x_18) ;  /* 0xfffffffc00ec8947 */ /* 0x010fea000383ffff */
[----:B------:R-:W-:Y:S05]  /*159a0*/  BRA `(.L_x_17) ;  /* 0xfffffec400ec7947 */ /* 0x000fea000383ffff */
.L_x_24:
[----:B-----5:R1:W-:Y:S02]  /*159b0*/  STL [R1+0x188], R0 ;  /* 0x0001880001007387 */ /* 0x0203e40000100800 */
[----:B-1----:R-:W-:-:S04]  /*159c0*/  IMAD.U32 R0, RZ, RZ, UR17 ;  /* 0x00000011ff007e24 */ /* 0x002fc8000f8e00ff */
[----:B------:R1:W0:Y:S03]  /*159d0*/  SYNCS.PHASECHK.TRANS64.TRYWAIT P0, [R0+URZ], R229 ;  /* 0x000000e5000075a7 */ /* 0x000226000800017f */
[----:B0-----:R-:W-:Y:S05]  /*159e0*/  @!P0 NANOSLEEP.SYNCS 0x989680 ;  /* 0x009896800000895d */ /* 0x001fea0003900000 */
[----:B------:R1:W0:Y:S02]  /*159f0*/  @!P0 SYNCS.PHASECHK.TRANS64 P0, [R0+URZ], R229 ;  /* 0x000000e5000085a7 */ /* 0x000224000800007f */
[----:B-1----:R1:W5:Y:S02]  /*15a00*/  LDL.LU R0, [R1+0x188] ;  /* 0x0001880001007983 */ /* 0x0023640000300800 */
[----:B01----:R-:W-:Y:S05]  /*15a10*/  @!P0 BRA `(.L_x_24) ;  /* 0xfffffffc00e48947 */ /* 0x003fea000383ffff */
[----:B------:R-:W-:Y:S05]  /*15a20*/  BRA `(.L_x_23) ;  /* 0xfffffee400147947 */ /* 0x000fea000383ffff */
.L_x_363:
[----:B------:R-:W-:Y:S01]  /*15a30*/  BSSY B1, `(.L_x_396) ;  /* 0x0000006000017945 */ /* 0x000fe20003800000 */
[----:B------:R-:W-:-:S07]  /*15a40*/  IMAD.MOV.U32 R2, RZ, RZ, -0x1 ;  /* 0xffffffffff027424 */ /* 0x000fce00078e00ff */
[----:B------:R-:W-:Y:S05]  /*15a50*/  WARPSYNC.COLLECTIVE R2, `(.L_x_397) ;  /* 0x00000000020c7348 */ /* 0x000fea0003c00000 */
[----:B------:R-:W-:Y:S02]  /*15a60*/  ELECT P1, UR62, PT ;  /* 0x00000000003e782f */ /* 0x000fe40003820000 */
[----:B------:R-:W-:Y:S01]  /*15a70*/  MOV R2, UR62 ;  /* 0x0000003e00027c02 */ /* 0x000fe20008000f00 */
[----:B------:R-:W-:Y:S10]  /*15a80*/  ENDCOLLECTIVE ;  /* 0x000000000000791b */ /* 0x000ff40003800000 */
.L_x_397:
[----:B------:R-:W-:Y:S05]  /*15a90*/  BSYNC B1 ;  /* 0x0000000000017941 */ /* 0x000fea0003800000 */
.L_x_396:
[----:B------:R-:W-:Y:S05]  /*15aa0*/  BRA `(.L_x_398) ;  /* 0xffffffe8004c7947 */ /* 0x000fea000383ffff */
.L_x_366:
[----:B0-----:R0:W1:Y:S02]  /*15ab0*/  SYNCS.PHASECHK.TRANS64.TRYWAIT P1, [R14+URZ+0x88], R5 ;  /* 0x000088050e0075a7 */ /* 0x001064000802017f */
[----:B-1----:R-:W-:Y:S05]  /*15ac0*/  @!P1 NANOSLEEP.SYNCS 0x989680 ;  /* 0x009896800000995d */ /* 0x002fea0003900000 */
[----:B------:R-:W1:Y:S02]  /*15ad0*/  @!P1 SYNCS.PHASECHK.TRANS64 P1, [R14+URZ+0x88], R5 ;  /* 0x000088050e0095a7 */ /* 0x000e64000802007f */
[----:B-1----:R-:W-:Y:S05]  /*15ae0*/  @!P1 BRA `(.L_x_366) ;  /* 0xfffffffc00f09947 */ /* 0x002fea000383ffff */
[----:B------:R-:W-:Y:S05]  /*15af0*/  BRA `(.L_x_399) ;  /* 0xffffffe800807947 */ /* 0x000fea000383ffff */
.L_x_375:
[----:B------:R-:W-:Y:S01]  /*15b00*/  BSSY B0, `(.L_x_400) ;  /* 0x0000006000007945 */ /* 0x000fe20003800000 */
[----:B------:R-:W-:-:S07]  /*15b10*/  IMAD.MOV.U32 R2, RZ, RZ, -0x1 ;  /* 0xffffffffff027424 */ /* 0x000fce00078e00ff */
[----:B------:R-:W-:Y:S05]  /*15b20*/  WARPSYNC.COLLECTIVE R2, `(.L_x_401) ;  /* 0x00000000020c7348 */ /* 0x000fea0003c00000 */
[----:B------:R-:W-:Y:S02]  /*15b30*/  ELECT P1, UR62, PT ;  /* 0x00000000003e782f */ /* 0x000fe40003820000 */
[----:B------:R-:W-:Y:S01]  /*15b40*/  MOV R2, UR62 ;  /* 0x0000003e00027c02 */ /* 0x000fe20008000f00 */
[----:B------:R-:W-:Y:S10]  /*15b50*/  ENDCOLLECTIVE ;  /* 0x000000000000791b */ /* 0x000ff40003800000 */
.L_x_401:
[----:B------:R-:W-:Y:S05]  /*15b60*/  BSYNC B0 ;  /* 0x0000000000007941 */ /* 0x000fea0003800000 */
.L_x_400:
[----:B------:R-:W-:Y:S01]  /*15b70*/  PLOP3.LUT P0, PT, P1, PT, PT, 0x80, 0x0 ;  /* 0x000000000000781c */ /* 0x000fe20000f0f070 */
[----:B------:R-:W-:-:S12]  /*15b80*/  BRA `(.L_x_402) ;  /* 0xfffffff000e47947 */ /* 0x000fd8000383ffff */
.L_x_379:
[----:B0-----:R0:W1:Y:S02]  /*15b90*/  SYNCS.PHASECHK.TRANS64.TRYWAIT P0, [R7+URZ], R2 ;  /* 0x00000002070075a7 */ /* 0x001064000800017f */
[----:B-1----:R-:W-:Y:S05]  /*15ba0*/  @!P0 NANOSLEEP.SYNCS 0x989680 ;  /* 0x009896800000895d */ /* 0x002fea0003900000 */
[----:B------:R-:W1:Y:S02]  /*15bb0*/  @!P0 SYNCS.PHASECHK.TRANS64 P0, [R7+URZ], R2 ;  /* 0x00000002070085a7 */ /* 0x000e64000800007f */
[----:B-1----:R-:W-:Y:S05]  /*15bc0*/  @!P0 BRA `(.L_x_379) ;  /* 0xfffffffc00f08947 */ /* 0x002fea000383ffff */
[----:B------:R-:W-:Y:S05]  /*15bd0*/  BRA `(.L_x_403) ;  /* 0xfffffff400287947 */ /* 0x000fea000383ffff */
.L_x_380:
[----:B0-----:R0:W1:Y:S02]  /*15be0*/  SYNCS.PHASECHK.TRANS64.TRYWAIT P0, [R9+URZ], R4 ;  /* 0x00000004090075a7 */ /* 0x001064000800017f */
[----:B-1----:R-:W-:Y:S05]  /*15bf0*/  @!P0 NANOSLEEP.SYNCS 0x989680 ;  /* 0x009896800000895d */ /* 0x002fea0003900000 */
[----:B------:R-:W1:Y:S02]  /*15c00*/  @!P0 SYNCS.PHASECHK.TRANS64 P0, [R9+URZ], R4 ;  /* 0x00000004090085a7 */ /* 0x000e64000800007f */
[----:B-1----:R-:W-:Y:S05]  /*15c10*/  @!P0 BRA `(.L_x_380) ;  /* 0xfffffffc00f08947 */ /* 0x002fea000383ffff */
[----:B------:R-:W-:Y:S05]  /*15c20*/  BRA `(.L_x_404) ;  /* 0xfffffff400387947 */ /* 0x000fea000383ffff */
.L_x_381:
[----:B0-----:R0:W1:Y:S02]  /*15c30*/  SYNCS.PHASECHK.TRANS64.TRYWAIT P0, [R6+URZ], R5 ;  /* 0x00000005060075a7 */ /* 0x001064000800017f */
[----:B-1----:R-:W-:Y:S05]  /*15c40*/  @!P0 NANOSLEEP.SYNCS 0x989680 ;  /* 0x009896800000895d */ /* 0x002fea0003900000 */
[----:B------:R-:W1:Y:S02]  /*15c50*/  @!P0 SYNCS.PHASECHK.TRANS64 P0, [R6+URZ], R5 ;  /* 0x00000005060085a7 */ /* 0x000e64000800007f */
[----:B-1----:R-:W-:Y:S05]  /*15c60*/  @!P0 BRA `(.L_x_381) ;  /* 0xfffffffc00f08947 */ /* 0x002fea000383ffff */
[----:B------:R-:W-:Y:S05]  /*15c70*/  BRA `(.L_x_405) ;  /* 0xfffffff400487947 */ /* 0x000fea000383ffff */
.L_x_382:
[----:B0-----:R0:W1:Y:S02]  /*15c80*/  SYNCS.PHASECHK.TRANS64.TRYWAIT P0, [R9+URZ], R4 ;  /* 0x00000004090075a7 */ /* 0x001064000800017f */
[----:B-1----:R-:W-:Y:S05]  /*15c90*/  @!P0 NANOSLEEP.SYNCS 0x989680 ;  /* 0x009896800000895d */ /* 0x002fea0003900000 */
[----:B------:R-:W1:Y:S02]  /*15ca0*/  @!P0 SYNCS.PHASECHK.TRANS64 P0, [R9+URZ], R4 ;  /* 0x00000004090085a7 */ /* 0x000e64000800007f */
[----:B-1----:R-:W-:Y:S05]  /*15cb0*/  @!P0 BRA `(.L_x_382) ;  /* 0xfffffffc00f08947 */ /* 0x002fea000383ffff */
[----:B------:R-:W-:Y:S05]  /*15cc0*/  BRA `(.L_x_406) ;  /* 0xfffffff400587947 */ /* 0x000fea000383ffff */
.L_x_383:
[----:B0-----:R0:W1:Y:S02]  /*15cd0*/  SYNCS.PHASECHK.TRANS64.TRYWAIT P0, [R6+URZ], R5 ;  /* 0x00000005060075a7 */ /* 0x001064000800017f */
[----:B-1----:R-:W-:Y:S05]  /*15ce0*/  @!P0 NANOSLEEP.SYNCS 0x989680 ;  /* 0x009896800000895d */ /* 0x002fea0003900000 */
[----:B------:R-:W1:Y:S02]  /*15cf0*/  @!P0 SYNCS.PHASECHK.TRANS64 P0, [R6+URZ], R5 ;  /* 0x00000005060085a7 */ /* 0x000e64000800007f */
[----:B-1----:R-:W-:Y:S05]  /*15d00*/  @!P0 BRA `(.L_x_383) ;  /* 0xfffffffc00f08947 */ /* 0x002fea000383ffff */
[----:B------:R-:W-:Y:S05]  /*15d10*/  BRA `(.L_x_407) ;  /* 0xfffffff400687947 */ /* 0x000fea000383ffff */
.L_x_384:
[----:B0-----:R0:W1:Y:S02]  /*15d20*/  SYNCS.PHASECHK.TRANS64.TRYWAIT P0, [R9+URZ], R4 ;  /* 0x00000004090075a7 */ /* 0x001064000800017f */
[----:B-1----:R-:W-:Y:S05]  /*15d30*/  @!P0 NANOSLEEP.SYNCS 0x989680 ;  /* 0x009896800000895d */ /* 0x002fea0003900000 */
[----:B------:R-:W1:Y:S02]  /*15d40*/  @!P0 SYNCS.PHASECHK.TRANS64 P0, [R9+URZ], R4 ;  /* 0x00000004090085a7 */ /* 0x000e64000800007f */
[----:B-1----:R-:W-:Y:S05]  /*15d50*/  @!P0 BRA `(.L_x_384) ;  /* 0xfffffffc00f08947 */ /* 0x002fea000383ffff */
[----:B------:R-:W-:Y:S05]  /*15d60*/  BRA `(.L_x_408) ;  /* 0xfffffff400787947 */ /* 0x000fea000383ffff */
.L_x_385:
[----:B0-----:R0:W1:Y:S02]  /*15d70*/  SYNCS.PHASECHK.TRANS64.TRYWAIT P0, [R6+URZ], R5 ;  /* 0x00000005060075a7 */ /* 0x001064000800017f */
[----:B-1----:R-:W-:Y:S05]  /*15d80*/  @!P0 NANOSLEEP.SYNCS 0x989680 ;  /* 0x009896800000895d */ /* 0x002fea0003900000 */
[----:B------:R-:W1:Y:S02]  /*15d90*/  @!P0 SYNCS.PHASECHK.TRANS64 P0, [R6+URZ], R5 ;  /* 0x00000005060085a7 */ /* 0x000e64000800007f */
[----:B-1----:R-:W-:Y:S05]  /*15da0*/  @!P0 BRA `(.L_x_385) ;  /* 0xfffffffc00f08947 */ /* 0x002fea000383ffff */
[----:B------:R-:W-:Y:S05]  /*15db0*/  BRA `(.L_x_409) ;  /* 0xfffffff400887947 */ /* 0x000fea000383ffff */
.L_x_386:
[----:B0-----:R0:W1:Y:S02]  /*15dc0*/  SYNCS.PHASECHK.TRANS64.TRYWAIT P0, [R9+URZ], R4 ;  /* 0x00000004090075a7 */ /* 0x001064000800017f */
[----:B-1----:R-:W-:Y:S05]  /*15dd0*/  @!P0 NANOSLEEP.SYNCS 0x989680 ;  /* 0x009896800000895d */ /* 0x002fea0003900000 */
[----:B------:R-:W1:Y:S02]  /*15de0*/  @!P0 SYNCS.PHASECHK.TRANS64 P0, [R9+URZ], R4 ;  /* 0x00000004090085a7 */ /* 0x000e64000800007f */
[----:B-1----:R-:W-:Y:S05]  /*15df0*/  @!P0 BRA `(.L_x_386) ;  /* 0xfffffffc00f08947 */ /* 0x002fea000383ffff */
[----:B------:R-:W-:Y:S05]  /*15e00*/  BRA `(.L_x_410) ;  /* 0xfffffff400987947 */ /* 0x000fea000383ffff */
.L_x_387:
[----:B0-----:R0:W1:Y:S02]  /*15e10*/  SYNCS.PHASECHK.TRANS64.TRYWAIT P0, [R6+URZ], R5 ;  /* 0x00000005060075a7 */ /* 0x001064000800017f */
[----:B-1----:R-:W-:Y:S05]  /*15e20*/  @!P0 NANOSLEEP.SYNCS 0x989680 ;  /* 0x009896800000895d */ /* 0x002fea0003900000 */
[----:B------:R-:W1:Y:S02]  /*15e30*/  @!P0 SYNCS.PHASECHK.TRANS64 P0, [R6+URZ], R5 ;  /* 0x00000005060085a7 */ /* 0x000e64000800007f */
[----:B-1----:R-:W-:Y:S05]  /*15e40*/  @!P0 BRA `(.L_x_387) ;  /* 0xfffffffc00f08947 */ /* 0x002fea000383ffff */
[----:B------:R-:W-:Y:S05]  /*15e50*/  BRA `(.L_x_411) ;  /* 0xfffffff400a87947 */ /* 0x000fea000383ffff */
.L_x_388:
[----:B0-----:R0:W1:Y:S02]  /*15e60*/  SYNCS.PHASECHK.TRANS64.TRYWAIT P0, [R9+URZ], R4 ;  /* 0x00000004090075a7 */ /* 0x001064000800017f */
[----:B-1----:R-:W-:Y:S05]  /*15e70*/  @!P0 NANOSLEEP.SYNCS 0x989680 ;  /* 0x009896800000895d */ /* 0x002fea0003900000 */
[----:B------:R-:W1:Y:S02]  /*15e80*/  @!P0 SYNCS.PHASECHK.TRANS64 P0, [R9+URZ], R4 ;  /* 0x00000004090085a7 */ /* 0x000e64000800007f */
[----:B-1----:R-:W-:Y:S05]  /*15e90*/  @!P0 BRA `(.L_x_388) ;  /* 0xfffffffc00f08947 */ /* 0x002fea000383ffff */
[----:B------:R-:W-:Y:S05]  /*15ea0*/  BRA `(.L_x_412) ;  /* 0xfffffff400b87947 */ /* 0x000fea000383ffff */
.L_x_389:
[----:B0-----:R0:W1:Y:S02]  /*15eb0*/  SYNCS.PHASECHK.TRANS64.TRYWAIT P0, [R6+URZ], R5 ;  /* 0x00000005060075a7 */ /* 0x001064000800017f */
[----:B-1----:R-:W-:Y:S05]  /*15ec0*/  @!P0 NANOSLEEP.SYNCS 0x989680 ;  /* 0x009896800000895d */ /* 0x002fea0003900000 */
[----:B------:R-:W1:Y:S02]  /*15ed0*/  @!P0 SYNCS.PHASECHK.TRANS64 P0, [R6+URZ], R5 ;  /* 0x00000005060085a7 */ /* 0x000e64000800007f */
[----:B-1----:R-:W-:Y:S05]  /*15ee0*/  @!P0 BRA `(.L_x_389) ;  /* 0xfffffffc00f08947 */ /* 0x002fea000383ffff */
[----:B------:R-:W-:Y:S05]  /*15ef0*/  BRA `(.L_x_413) ;  /* 0xfffffff400c87947 */ /* 0x000fea000383ffff */
.L_x_390:
[----:B0-----:R0:W1:Y:S02]  /*15f00*/  SYNCS.PHASECHK.TRANS64.TRYWAIT P0, [R9+URZ], R4 ;  /* 0x00000004090075a7 */ /* 0x001064000800017f */
[----:B-1----:R-:W-:Y:S05]  /*15f10*/  @!P0 NANOSLEEP.SYNCS 0x989680 ;  /* 0x009896800000895d */ /* 0x002fea0003900000 */
[----:B------:R-:W1:Y:S02]  /*15f20*/  @!P0 SYNCS.PHASECHK.TRANS64 P0, [R9+URZ], R4 ;  /* 0x00000004090085a7 */ /* 0x000e64000800007f */
[----:B-1----:R-:W-:Y:S05]  /*15f30*/  @!P0 BRA `(.L_x_390) ;  /* 0xfffffffc00f08947 */ /* 0x002fea000383ffff */
[----:B------:R-:W-:Y:S05]  /*15f40*/  BRA `(.L_x_414) ;  /* 0xfffffff400d87947 */ /* 0x000fea000383ffff */
.L_x_391:
[----:B0-----:R0:W1:Y:S02]  /*15f50*/  SYNCS.PHASECHK.TRANS64.TRYWAIT P0, [R6+URZ], R5 ;  /* 0x00000005060075a7 */ /* 0x001064000800017f */
[----:B-1----:R-:W-:Y:S05]  /*15f60*/  @!P0 NANOSLEEP.SYNCS 0x989680 ;  /* 0x009896800000895d */ /* 0x002fea0003900000 */
[----:B------:R-:W1:Y:S02]  /*15f70*/  @!P0 SYNCS.PHASECHK.TRANS64 P0, [R6+URZ], R5 ;  /* 0x00000005060085a7 */ /* 0x000e64000800007f */
[----:B-1----:R-:W-:Y:S05]  /*15f80*/  @!P0 BRA `(.L_x_391) ;  /* 0xfffffffc00f08947 */ /* 0x002fea000383ffff */
[----:B------:R-:W-:Y:S05]  /*15f90*/  BRA `(.L_x_415) ;  /* 0xfffffff400e87947 */ /* 0x000fea000383ffff */
.L_x_392:
[----:B0-----:R0:W1:Y:S02]  /*15fa0*/  SYNCS.PHASECHK.TRANS64.TRYWAIT P0, [R9+URZ], R4 ;  /* 0x00000004090075a7 */ /* 0x001064000800017f */
[----:B-1----:R-:W-:Y:S05]  /*15fb0*/  @!P0 NANOSLEEP.SYNCS 0x989680 ;  /* 0x009896800000895d */ /* 0x002fea0003900000 */
[----:B------:R-:W1:Y:S02]  /*15fc0*/  @!P0 SYNCS.PHASECHK.TRANS64 P0, [R9+URZ], R4 ;  /* 0x00000004090085a7 */ /* 0x000e64000800007f */
[----:B-1----:R-:W-:Y:S05]  /*15fd0*/  @!P0 BRA `(.L_x_392) ;  /* 0xfffffffc00f08947 */ /* 0x002fea000383ffff */
[----:B------:R-:W-:Y:S05]  /*15fe0*/  BRA `(.L_x_416) ;  /* 0xfffffff400f87947 */ /* 0x000fea000383ffff */
.L_x_393:
[----:B0-----:R0:W1:Y:S02]  /*15ff0*/  SYNCS.PHASECHK.TRANS64.TRYWAIT P0, [R6+URZ], R5 ;  /* 0x00000005060075a7 */ /* 0x001064000800017f */
[----:B-1----:R-:W-:Y:S05]  /*16000*/  @!P0 NANOSLEEP.SYNCS 0x989680 ;  /* 0x009896800000895d */ /* 0x002fea0003900000 */
[----:B------:R-:W1:Y:S02]  /*16010*/  @!P0 SYNCS.PHASECHK.TRANS64 P0, [R6+URZ], R5 ;  /* 0x00000005060085a7 */ /* 0x000e64000800007f */
[----:B-1----:R-:W-:Y:S05]  /*16020*/  @!P0 BRA `(.L_x_393) ;  /* 0xfffffffc00f08947 */ /* 0x002fea000383ffff */
[----:B------:R-:W-:Y:S05]  /*16030*/  BRA `(.L_x_417) ;  /* 0xfffffff800087947 */ /* 0x000fea000383ffff */
.L_x_394:
[----:B-1----:R1:W2:Y:S02]  /*16040*/  SYNCS.PHASECHK.TRANS64.TRYWAIT P0, [R9+URZ], R4 ;  /* 0x00000004090075a7 */ /* 0x0022a4000800017f */
[----:B--2---:R-:W-:Y:S05]  /*16050*/  @!P0 NANOSLEEP.SYNCS 0x989680 ;  /* 0x009896800000895d */ /* 0x004fea0003900000 */
[----:B------:R-:W2:Y:S02]  /*16060*/  @!P0 SYNCS.PHASECHK.TRANS64 P0, [R9+URZ], R4 ;  /* 0x00000004090085a7 */ /* 0x000ea4000800007f */
[----:B--2---:R-:W-:Y:S05]  /*16070*/  @!P0 BRA `(.L_x_394) ;  /* 0xfffffffc00f08947 */ /* 0x004fea000383ffff */
[----:B------:R-:W-:Y:S05]  /*16080*/  BRA `(.L_x_418) ;  /* 0xfffffff800107947 */ /* 0x000fea000383ffff */
.L_x_419:
[----:B------:R-:W-:-:S00]  /*16090*/  BRA `(.L_x_419) ;  /* 0xfffffffc00fc7947 */ /* 0x000fc0000383ffff */
[----:B------:R-:W-:-:S00]  /*160a0*/  NOP ;  /* 0x0000000000007918 */ /* 0x000fc00000000000 */
        /* <DEDUP_REMOVED lines=13> */
.L_x_420:


//--------------------- .nv.shared._ZN7cutlass13device_kernelINS_4gemm6kernel13GemmUniversalIN4cute5tupleIJiiiiEEENS1_10collective13CollectiveMmaINS1_37MainloopSm90TmaGmmaWarpSpecializedFP8ILi17ENS5_IJNS4_1CILi1EEESB_SB_EEENS1_35KernelTmaWarpSpecializedCooperativeEEENS5_IJNSA_ILi256EEENSA_ILi160EEENSA_ILi32EEEEEENS_12float_e4m3_tENS5_IJlSB_lEEESJ_SK_NS4_8TiledMMAINS4_8MMA_AtomIJNS4_4SM904GMMA30MMA_64x32x32_F32E4M3E4M3_SS_TNILNSO_7ScaleInE1ELSQ_1EEEEEENS4_6LayoutINS5_IJNSA_ILi2EEESB_SB_EEENS5_IJSB_NSA_ILi0EEESW_EEEEENS5_IJNS4_10UnderscoreESZ_SZ_EEEEENS4_13SM90_TMA_LOADENS4_14ComposedLayoutINS4_7SwizzleILi1ELi4ELi3EEENS4_18smem_ptr_flag_bitsILi8EEENST_INS5_IJNSA_ILi8EEESH_EEENS5_IJSH_SB_EEEEEEEvNS4_8identityES12_S1C_vS1D_EENS_8epilogue10collective6detail29Sm90TmaWarpSpecializedAdapterINS1G_15DefaultEpilogueISJ_SK_SK_NS1F_6thread17LinearCombinationISJ_Li1EffLNS1K_9ScaleType4KindE0ELNS_15FloatRoundStyleE2ESJ_EENS1_15EpilogueDefaultEEEEEvvEEEEvNT_6ParamsE --------------------------
	.section	.nv.shared._ZN7cutlass13device_kernelINS_4gemm6kernel13GemmUniversalIN4cute5tupleIJiiiiEEENS1_10collective13CollectiveMmaINS1_37MainloopSm90TmaGmmaWarpSpecializedFP8ILi17ENS5_IJNS4_1CILi1EEESB_SB_EEENS1_35KernelTmaWarpSpecializedCooperativeEEENS5_IJNSA_ILi256EEENSA_ILi160EEENSA_ILi32EEEEEENS_12float_e4m3_tENS5_IJlSB_lEEESJ_SK_NS4_8TiledMMAINS4_8MMA_AtomIJNS4_4SM904GMMA30MMA_64x32x32_F32E4M3E4M3_SS_TNILNSO_7ScaleInE1ELSQ_1EEEEEENS4_6LayoutINS5_IJNSA_ILi2EEESB_SB_EEENS5_IJSB_NSA_ILi0EEESW_EEEEENS5_IJNS4_10UnderscoreESZ_SZ_EEEEENS4_13SM90_TMA_LOADENS4_14ComposedLayoutINS4_7SwizzleILi1ELi4ELi3EEENS4_18smem_ptr_flag_bitsILi8EEENST_INS5_IJNSA_ILi8EEESH_EEENS5_IJSH_SB_EEEEEEEvNS4_8identityES12_S1C_vS1D_EENS_8epilogue10collective6detail29Sm90TmaWarpSpecializedAdapterINS1G_15DefaultEpilogueISJ_SK_SK_NS1F_6thread17LinearCombinationISJ_Li1EffLNS1K_9ScaleType4KindE0ELNS_15FloatRoundStyleE2ESJ_EENS1_15EpilogueDefaultEEEEEvvEEEEvNT_6ParamsE,"aw",@nobits
	.sectionflags	@""
	.align	16
	.zero		1024


//--------------------- .nv.shared.reserved.0     --------------------------
	.section	.nv.shared.reserved.0,"aw",@nobits
	.weak		__nv_reservedSMEM_offset_0_alias
	.size		__nv_reservedSMEM_offset_0_alias, 0, 0
	.other		__nv_reservedSMEM_offset_0_alias,@"STO_CUDA_RESERVED_SHARED STV_DEFAULT"
__nv_reservedSMEM_offset_0_alias:
	.zero		0


//--------------------- .nv.global                --------------------------
	.section	.nv.global,"aw",@nobits
.nv.global:
	.type		_ZN39_INTERNAL_4b0bd781_4_k_cu_d23c64bf_32864cute1_E,@object
	.size		_ZN39_INTERNAL_4b0bd781_4_k_cu_d23c64bf_32864cute1_E,(_ZN39_INTERNAL_4b0bd781_4_k_cu_d23c64bf_32864cuda3std3__45__cpo6cbeginE - _ZN39_INTERNAL_4b0bd781_4_k_cu_d23c64bf_32864cute1_E)
_ZN39_INTERNAL_4b0bd781_4_k_cu_d23c64bf_32864cute1_E:
	.zero		1
	.type		_ZN39_INTERNAL_4b0bd781_4_k_cu_d23c64bf_32864cuda3std3__45__cpo6cbeginE,@object
	.size		_ZN39_INTERNAL_4b0bd781_4_k_cu_d23c64bf_32864cuda3std3__45__cpo6cbeginE,(_ZN39_INTERNAL_4b0bd781_4_k_cu_d23c64bf_32864cuda3std3__48in_placeE - _ZN39_INTERNAL_4b0bd781_4_k_cu_d23c64bf_32864cuda3std3__45__cpo6cbeginE)
_ZN39_INTERNAL_4b0bd781_4_k_cu_d23c64bf_32864cuda3std3__45__cpo6cbeginE:
	.zero		1
	.type		_ZN39_INTERNAL_4b0bd781_4_k_cu_d23c64bf_32864cuda3std3__48in_placeE,@object
	.size		_ZN39_INTERNAL_4b0bd781_4_k_cu_d23c64bf_32864cuda3std3__48in_placeE,(_ZN39_INTERNAL_4b0bd781_4_k_cu_d23c64bf_32864cuda3std6ranges3__45__cpo9iter_moveE - _ZN39_INTERNAL_4b0bd781_4_k_cu_d23c64bf_32864cuda3std3__48in_placeE)
_ZN39_INTERNAL_4b0bd781_4_k_cu_d23c64bf_32864cuda3std3__48in_placeE:
	.zero		1
	.type		_ZN39_INTERNAL_4b0bd781_4_k_cu_d23c64bf_32864cuda3std6ranges3__45__cpo9iter_moveE,@object
	.size		_ZN39_INTERNAL_4b0bd781_4_k_cu_d23c64bf_32864cuda3std6ranges3__45__cpo9iter_moveE,(_ZN39_INTERNAL_4b0bd781_4_k_cu_d23c64bf_32864cuda3std3__45__cpo5beginE - _ZN39_INTERNAL_4b0bd781_4_k_cu_d23c64bf_32864cuda3std6ranges3__45__cpo9iter_moveE)
_ZN39_INTERNAL_4b0bd781_4_k_cu_d23c64bf_32864cuda3std6ranges3__45__cpo9iter_moveE:
	.zero		1
	.type		_ZN39_INTERNAL_4b0bd781_4_k_cu_d23c64bf_32864cuda3std3__45__cpo5beginE,@object
	.size		_ZN39_INTERNAL_4b0bd781_4_k_cu_d23c64bf_32864cuda3std3__45__cpo5beginE,(_ZN39_INTERNAL_4b0bd781_4_k_cu_d23c64bf_32864cuda3std3__441_GLOBAL__N__4b0bd781_4_k_cu_d23c64bf_32866ignoreE - _ZN39_INTERNAL_4b0bd781_4_k_cu_d23c64bf_32864cuda3std3__45__cpo5beginE)
_ZN39_INTERNAL_4b0bd781_4_k_cu_d23c64bf_32864cuda3std3__45__cpo5beginE:
	.zero		1
	.type		_ZN39_INTERNAL_4b0bd781_4_k_cu_d23c64bf_32864cuda3std3__441_GLOBAL__N__4b0bd781_4_k_cu_d23c64bf_32866ignoreE,@object
	.size		_ZN39_INTERNAL_4b0bd781_4_k_cu_d23c64bf_32864cuda3std3__441_GLOBAL__N__4b0bd781_4_k_cu_d23c64bf_32866ignoreE,(_ZN39_INTERNAL_4b0bd781_4_k_cu_d23c64bf_32864cute7productE - _ZN39_INTERNAL_4b0bd781_4_k_cu_d23c64bf_32864cuda3std3__441_GLOBAL__N__4b0bd781_4_k_cu_d23c64bf_32866ignoreE)
_ZN39_INTERNAL_4b0bd781_4_k_cu_d23c64bf_32864cuda3std3__441_GLOBAL__N__4b0bd781_4_k_cu_d23c64bf_32866ignoreE:
	.zero		1
	.type		_ZN39_INTERNAL_4b0bd781_4_k_cu_d23c64bf_32864cute7productE,@object
	.size		_ZN39_INTERNAL_4b0bd781_4_k_cu_d23c64bf_32864cute7productE,(_ZN39_INTERNAL_4b0bd781_4_k_cu_d23c64bf_32864cuda3std3__45__cpo3endE - _ZN39_INTERNAL_4b0bd781_4_k_cu_d23c64bf_32864cute7productE)
_ZN39_INTERNAL_4b0bd781_4_k_cu_d23c64bf_32864cute7productE:
	.zero		1
	.type		_ZN39_INTERNAL_4b0bd781_4_k_cu_d23c64bf_32864cuda3std3__45__cpo3endE,@object
	.size		_ZN39_INTERNAL_4b0bd781_4_k_cu_d23c64bf_32864cuda3std3__45__cpo3endE,(_ZN39_INTERNAL_4b0bd781_4_k_cu_d23c64bf_32864cuda3std3__419piecewise_constructE - _ZN39_INTERNAL_4b0bd781_4_k_cu_d23c64bf_32864cuda3std3__45__cpo3endE)
_ZN39_INTERNAL_4b0bd781_4_k_cu_d23c64bf_32864cuda3std3__45__cpo3endE:
	.zero		1
	.type		_ZN39_INTERNAL_4b0bd781_4_k_cu_d23c64bf_32864cuda3std3__419piecewise_constructE,@object
	.size		_ZN39_INTERNAL_4b0bd781_4_k_cu_d23c64bf_32864cuda3std3__419piecewise_constructE,(_ZN39_INTERNAL_4b0bd781_4_k_cu_d23c64bf_32864cuda3std3__45__cpo4cendE - _ZN39_INTERNAL_4b0bd781_4_k_cu_d23c64bf_32864cuda3std3__419piecewise_constructE)
_ZN39_INTERNAL_4b0bd781_4_k_cu_d23c64bf_32864cuda3std3__419piecewise_constructE:
	.zero		1
	.type		_ZN39_INTERNAL_4b0bd781_4_k_cu_d23c64bf_32864cuda3std3__45__cpo4cendE,@object
	.size		_ZN39_INTERNAL_4b0bd781_4_k_cu_d23c64bf_32864cuda3std3__45__cpo4cendE,(_ZN39_INTERNAL_4b0bd781_4_k_cu_d23c64bf_32864cuda3std6ranges3__45__cpo4swapE - _ZN39_INTERNAL_4b0bd781_4_k_cu_d23c64bf_32864cuda3std3__45__cpo4cendE)
_ZN39_INTERNAL_4b0bd781_4_k_cu_d23c64bf_32864cuda3std3__45__cpo4cendE:
	.zero		1
	.type		_ZN39_INTERNAL_4b0bd781_4_k_cu_d23c64bf_32864cuda3std6ranges3__45__cpo4swapE,@object
	.size		_ZN39_INTERNAL_4b0bd781_4_k_cu_d23c64bf_32864cuda3std6ranges3__45__cpo4swapE,(.L_7 - _ZN39_INTERNAL_4b0bd781_4_k_cu_d23c64bf_32864cuda3std6ranges3__45__cpo4swapE)
_ZN39_INTERNAL_4b0bd781_4_k_cu_d23c64bf_32864cuda3std6ranges3__45__cpo4swapE:
	.zero		1
.L_7:


//--------------------- .nv.constant0._ZN7cutlass13device_kernelINS_4gemm6kernel13GemmUniversalIN4cute5tupleIJiiiiEEENS1_10collective13CollectiveMmaINS1_37MainloopSm90TmaGmmaWarpSpecializedFP8ILi17ENS5_IJNS4_1CILi1EEESB_SB_EEENS1_35KernelTmaWarpSpecializedCooperativeEEENS5_IJNSA_ILi256EEENSA_ILi160EEENSA_ILi32EEEEEENS_12float_e4m3_tENS5_IJlSB_lEEESJ_SK_NS4_8TiledMMAINS4_8MMA_AtomIJNS4_4SM904GMMA30MMA_64x32x32_F32E4M3E4M3_SS_TNILNSO_7ScaleInE1ELSQ_1EEEEEENS4_6LayoutINS5_IJNSA_ILi2EEESB_SB_EEENS5_IJSB_NSA_ILi0EEESW_EEEEENS5_IJNS4_10UnderscoreESZ_SZ_EEEEENS4_13SM90_TMA_LOADENS4_14ComposedLayoutINS4_7SwizzleILi1ELi4ELi3EEENS4_18smem_ptr_flag_bitsILi8EEENST_INS5_IJNSA_ILi8EEESH_EEENS5_IJSH_SB_EEEEEEEvNS4_8identityES12_S1C_vS1D_EENS_8epilogue10collective6detail29Sm90TmaWarpSpecializedAdapterINS1G_15DefaultEpilogueISJ_SK_SK_NS1F_6thread17LinearCombinationISJ_Li1EffLNS1K_9ScaleType4KindE0ELNS_15FloatRoundStyleE2ESJ_EENS1_15EpilogueDefaultEEEEEvvEEEEvNT_6ParamsE --------------------------
	.section	.nv.constant0._ZN7cutlass13device_kernelINS_4gemm6kernel13GemmUniversalIN4cute5tupleIJiiiiEEENS1_10collective13CollectiveMmaINS1_37MainloopSm90TmaGmmaWarpSpecializedFP8ILi17ENS5_IJNS4_1CILi1EEESB_SB_EEENS1_35KernelTmaWarpSpecializedCooperativeEEENS5_IJNSA_ILi256EEENSA_ILi160EEENSA_ILi32EEEEEENS_12float_e4m3_tENS5_IJlSB_lEEESJ_SK_NS4_8TiledMMAINS4_8MMA_AtomIJNS4_4SM904GMMA30MMA_64x32x32_F32E4M3E4M3_SS_TNILNSO_7ScaleInE1ELSQ_1EEEEEENS4_6LayoutINS5_IJNSA_ILi2EEESB_SB_EEENS5_IJSB_NSA_ILi0EEESW_EEEEENS5_IJNS4_10UnderscoreESZ_SZ_EEEEENS4_13SM90_TMA_LOADENS4_14ComposedLayoutINS4_7SwizzleILi1ELi4ELi3EEENS4_18smem_ptr_flag_bitsILi8EEENST_INS5_IJNSA_ILi8EEESH_EEENS5_IJSH_SB_EEEEEEEvNS4_8identityES12_S1C_vS1D_EENS_8epilogue10collective6detail29Sm90TmaWarpSpecializedAdapterINS1G_15DefaultEpilogueISJ_SK_SK_NS1F_6thread17LinearCombinationISJ_Li1EffLNS1K_9ScaleType4KindE0ELNS_15FloatRoundStyleE2ESJ_EENS1_15EpilogueDefaultEEEEEvvEEEEvNT_6ParamsE,"a",@progbits
	.sectionflags	@""
	.align	4
.nv.constant0._ZN7cutlass13device_kernelINS_4gemm6kernel13GemmUniversalIN4cute5tupleIJiiiiEEENS1_10collective13CollectiveMmaINS1_37MainloopSm90TmaGmmaWarpSpecializedFP8ILi17ENS5_IJNS4_1CILi1EEESB_SB_EEENS1_35KernelTmaWarpSpecializedCooperativeEEENS5_IJNSA_ILi256EEENSA_ILi160EEENSA_ILi32EEEEEENS_12float_e4m3_tENS5_IJlSB_lEEESJ_SK_NS4_8TiledMMAINS4_8MMA_AtomIJNS4_4SM904GMMA30MMA_64x32x32_F32E4M3E4M3_SS_TNILNSO_7ScaleInE1ELSQ_1EEEEEENS4_6LayoutINS5_IJNSA_ILi2EEESB_SB_EEENS5_IJSB_NSA_ILi0EEESW_EEEEENS5_IJNS4_10UnderscoreESZ_SZ_EEEEENS4_13SM90_TMA_LOADENS4_14ComposedLayoutINS4_7SwizzleILi1ELi4ELi3EEENS4_18smem_ptr_flag_bitsILi8EEENST_INS5_IJNSA_ILi8EEESH_EEENS5_IJSH_SB_EEEEEEEvNS4_8identityES12_S1C_vS1D_EENS_8epilogue10collective6detail29Sm90TmaWarpSpecializedAdapterINS1G_15DefaultEpilogueISJ_SK_SK_NS1F_6thread17LinearCombinationISJ_Li1EffLNS1K_9ScaleType4KindE0ELNS_15FloatRoundStyleE2ESJ_EENS1_15EpilogueDefaultEEEEEvvEEEEvNT_6ParamsE:
	.zero		1664


//--------------------- SYMBOLS --------------------------

	.type		.nv.reservedSmem.offset0,@object
	.size		.nv.reservedSmem.offset0,0x4
